//
// Generated by NVIDIA NVVM Compiler
//
// Compiler Build ID: CL-36424714
// Cuda compilation tools, release 13.0, V13.0.88
// Based on NVVM 20.0.0
//

.version 9.0
.target sm_100
.address_size 64

	// .globl	_Z30inner_core_impl_kernel_adjointiPKiS0_S0_iifiPKfPfS2_S2_S2_S2_S2_S2_S2_S2_S2_S2_S2_S2_S2_S2_S2_S2_iS3_S3_S3_S3_S3_S3_iiiS2_S2_S3_S3_S3_S3_S3_S2_S2_S2_iS2_S2_S2_S2_S2_iS2_S2_S2_S2_S2_S2_S2_ii
// _ZZ30inner_core_impl_kernel_adjointiPKiS0_S0_iifiPKfPfS2_S2_S2_S2_S2_S2_S2_S2_S2_S2_S2_S2_S2_S2_S2_S2_iS3_S3_S3_S3_S3_S3_iiiS2_S2_S3_S3_S3_S3_S3_S2_S2_S2_iS2_S2_S2_S2_S2_iS2_S2_S2_S2_S2_S2_S2_iiE12s_dummyx_loc has been demoted
// _ZZ30inner_core_impl_kernel_adjointiPKiS0_S0_iifiPKfPfS2_S2_S2_S2_S2_S2_S2_S2_S2_S2_S2_S2_S2_S2_S2_S2_iS3_S3_S3_S3_S3_S3_iiiS2_S2_S3_S3_S3_S3_S3_S2_S2_S2_iS2_S2_S2_S2_S2_iS2_S2_S2_S2_S2_S2_S2_iiE12s_dummyy_loc has been demoted
// _ZZ30inner_core_impl_kernel_adjointiPKiS0_S0_iifiPKfPfS2_S2_S2_S2_S2_S2_S2_S2_S2_S2_S2_S2_S2_S2_S2_S2_iS3_S3_S3_S3_S3_S3_iiiS2_S2_S3_S3_S3_S3_S3_S2_S2_S2_iS2_S2_S2_S2_S2_iS2_S2_S2_S2_S2_S2_S2_iiE12s_dummyz_loc has been demoted
// _ZZ30inner_core_impl_kernel_adjointiPKiS0_S0_iifiPKfPfS2_S2_S2_S2_S2_S2_S2_S2_S2_S2_S2_S2_S2_S2_S2_S2_iS3_S3_S3_S3_S3_S3_iiiS2_S2_S3_S3_S3_S3_S3_S2_S2_S2_iS2_S2_S2_S2_S2_iS2_S2_S2_S2_S2_S2_S2_iiE8s_tempx1 has been demoted
// _ZZ30inner_core_impl_kernel_adjointiPKiS0_S0_iifiPKfPfS2_S2_S2_S2_S2_S2_S2_S2_S2_S2_S2_S2_S2_S2_S2_S2_iS3_S3_S3_S3_S3_S3_iiiS2_S2_S3_S3_S3_S3_S3_S2_S2_S2_iS2_S2_S2_S2_S2_iS2_S2_S2_S2_S2_S2_S2_iiE8s_tempx2 has been demoted
// _ZZ30inner_core_impl_kernel_adjointiPKiS0_S0_iifiPKfPfS2_S2_S2_S2_S2_S2_S2_S2_S2_S2_S2_S2_S2_S2_S2_S2_iS3_S3_S3_S3_S3_S3_iiiS2_S2_S3_S3_S3_S3_S3_S2_S2_S2_iS2_S2_S2_S2_S2_iS2_S2_S2_S2_S2_S2_S2_iiE8s_tempx3 has been demoted
// _ZZ30inner_core_impl_kernel_adjointiPKiS0_S0_iifiPKfPfS2_S2_S2_S2_S2_S2_S2_S2_S2_S2_S2_S2_S2_S2_S2_S2_iS3_S3_S3_S3_S3_S3_iiiS2_S2_S3_S3_S3_S3_S3_S2_S2_S2_iS2_S2_S2_S2_S2_iS2_S2_S2_S2_S2_S2_S2_iiE8s_tempy1 has been demoted
// _ZZ30inner_core_impl_kernel_adjointiPKiS0_S0_iifiPKfPfS2_S2_S2_S2_S2_S2_S2_S2_S2_S2_S2_S2_S2_S2_S2_S2_iS3_S3_S3_S3_S3_S3_iiiS2_S2_S3_S3_S3_S3_S3_S2_S2_S2_iS2_S2_S2_S2_S2_iS2_S2_S2_S2_S2_S2_S2_iiE8s_tempy2 has been demoted
// _ZZ30inner_core_impl_kernel_adjointiPKiS0_S0_iifiPKfPfS2_S2_S2_S2_S2_S2_S2_S2_S2_S2_S2_S2_S2_S2_S2_S2_iS3_S3_S3_S3_S3_S3_iiiS2_S2_S3_S3_S3_S3_S3_S2_S2_S2_iS2_S2_S2_S2_S2_iS2_S2_S2_S2_S2_S2_S2_iiE8s_tempy3 has been demoted
// _ZZ30inner_core_impl_kernel_adjointiPKiS0_S0_iifiPKfPfS2_S2_S2_S2_S2_S2_S2_S2_S2_S2_S2_S2_S2_S2_S2_S2_iS3_S3_S3_S3_S3_S3_iiiS2_S2_S3_S3_S3_S3_S3_S2_S2_S2_iS2_S2_S2_S2_S2_iS2_S2_S2_S2_S2_S2_S2_iiE8s_tempz1 has been demoted
// _ZZ30inner_core_impl_kernel_adjointiPKiS0_S0_iifiPKfPfS2_S2_S2_S2_S2_S2_S2_S2_S2_S2_S2_S2_S2_S2_S2_S2_iS3_S3_S3_S3_S3_S3_iiiS2_S2_S3_S3_S3_S3_S3_S2_S2_S2_iS2_S2_S2_S2_S2_iS2_S2_S2_S2_S2_S2_S2_iiE8s_tempz2 has been demoted
// _ZZ30inner_core_impl_kernel_adjointiPKiS0_S0_iifiPKfPfS2_S2_S2_S2_S2_S2_S2_S2_S2_S2_S2_S2_S2_S2_S2_S2_iS3_S3_S3_S3_S3_S3_iiiS2_S2_S3_S3_S3_S3_S3_S2_S2_S2_iS2_S2_S2_S2_S2_iS2_S2_S2_S2_S2_S2_S2_iiE8s_tempz3 has been demoted
// _ZZ30inner_core_impl_kernel_adjointiPKiS0_S0_iifiPKfPfS2_S2_S2_S2_S2_S2_S2_S2_S2_S2_S2_S2_S2_S2_S2_S2_iS3_S3_S3_S3_S3_S3_iiiS2_S2_S3_S3_S3_S3_S3_S2_S2_S2_iS2_S2_S2_S2_S2_iS2_S2_S2_S2_S2_S2_S2_iiE12sh_hprime_xx has been demoted
// _ZZ30inner_core_impl_kernel_adjointiPKiS0_S0_iifiPKfPfS2_S2_S2_S2_S2_S2_S2_S2_S2_S2_S2_S2_S2_S2_S2_S2_iS3_S3_S3_S3_S3_S3_iiiS2_S2_S3_S3_S3_S3_S3_S2_S2_S2_iS2_S2_S2_S2_S2_iS2_S2_S2_S2_S2_S2_S2_iiE16sh_hprimewgll_xx has been demoted
.global .align 4 .b8 __cudart_i2opi_f[24] = {65, 144, 67, 60, 153, 149, 98, 219, 192, 221, 52, 245, 209, 87, 39, 252, 41, 21, 68, 78, 110, 131, 249, 162};

.visible .entry _Z30inner_core_impl_kernel_adjointiPKiS0_S0_iifiPKfPfS2_S2_S2_S2_S2_S2_S2_S2_S2_S2_S2_S2_S2_S2_S2_S2_iS3_S3_S3_S3_S3_S3_iiiS2_S2_S3_S3_S3_S3_S3_S2_S2_S2_iS2_S2_S2_S2_S2_iS2_S2_S2_S2_S2_S2_S2_ii(
	.param .u32 _Z30inner_core_impl_kernel_adjointiPKiS0_S0_iifiPKfPfS2_S2_S2_S2_S2_S2_S2_S2_S2_S2_S2_S2_S2_S2_S2_S2_iS3_S3_S3_S3_S3_S3_iiiS2_S2_S3_S3_S3_S3_S3_S2_S2_S2_iS2_S2_S2_S2_S2_iS2_S2_S2_S2_S2_S2_S2_ii_param_0,
	.param .u64 .ptr .align 1 _Z30inner_core_impl_kernel_adjointiPKiS0_S0_iifiPKfPfS2_S2_S2_S2_S2_S2_S2_S2_S2_S2_S2_S2_S2_S2_S2_S2_iS3_S3_S3_S3_S3_S3_iiiS2_S2_S3_S3_S3_S3_S3_S2_S2_S2_iS2_S2_S2_S2_S2_iS2_S2_S2_S2_S2_S2_S2_ii_param_1,
	.param .u64 .ptr .align 1 _Z30inner_core_impl_kernel_adjointiPKiS0_S0_iifiPKfPfS2_S2_S2_S2_S2_S2_S2_S2_S2_S2_S2_S2_S2_S2_S2_S2_iS3_S3_S3_S3_S3_S3_iiiS2_S2_S3_S3_S3_S3_S3_S2_S2_S2_iS2_S2_S2_S2_S2_iS2_S2_S2_S2_S2_S2_S2_ii_param_2,
	.param .u64 .ptr .align 1 _Z30inner_core_impl_kernel_adjointiPKiS0_S0_iifiPKfPfS2_S2_S2_S2_S2_S2_S2_S2_S2_S2_S2_S2_S2_S2_S2_S2_iS3_S3_S3_S3_S3_S3_iiiS2_S2_S3_S3_S3_S3_S3_S2_S2_S2_iS2_S2_S2_S2_S2_iS2_S2_S2_S2_S2_S2_S2_ii_param_3,
	.param .u32 _Z30inner_core_impl_kernel_adjointiPKiS0_S0_iifiPKfPfS2_S2_S2_S2_S2_S2_S2_S2_S2_S2_S2_S2_S2_S2_S2_S2_iS3_S3_S3_S3_S3_S3_iiiS2_S2_S3_S3_S3_S3_S3_S2_S2_S2_iS2_S2_S2_S2_S2_iS2_S2_S2_S2_S2_S2_S2_ii_param_4,
	.param .u32 _Z30inner_core_impl_kernel_adjointiPKiS0_S0_iifiPKfPfS2_S2_S2_S2_S2_S2_S2_S2_S2_S2_S2_S2_S2_S2_S2_S2_iS3_S3_S3_S3_S3_S3_iiiS2_S2_S3_S3_S3_S3_S3_S2_S2_S2_iS2_S2_S2_S2_S2_iS2_S2_S2_S2_S2_S2_S2_ii_param_5,
	.param .f32 _Z30inner_core_impl_kernel_adjointiPKiS0_S0_iifiPKfPfS2_S2_S2_S2_S2_S2_S2_S2_S2_S2_S2_S2_S2_S2_S2_S2_iS3_S3_S3_S3_S3_S3_iiiS2_S2_S3_S3_S3_S3_S3_S2_S2_S2_iS2_S2_S2_S2_S2_iS2_S2_S2_S2_S2_S2_S2_ii_param_6,
	.param .u32 _Z30inner_core_impl_kernel_adjointiPKiS0_S0_iifiPKfPfS2_S2_S2_S2_S2_S2_S2_S2_S2_S2_S2_S2_S2_S2_S2_S2_iS3_S3_S3_S3_S3_S3_iiiS2_S2_S3_S3_S3_S3_S3_S2_S2_S2_iS2_S2_S2_S2_S2_iS2_S2_S2_S2_S2_S2_S2_ii_param_7,
	.param .u64 .ptr .align 1 _Z30inner_core_impl_kernel_adjointiPKiS0_S0_iifiPKfPfS2_S2_S2_S2_S2_S2_S2_S2_S2_S2_S2_S2_S2_S2_S2_S2_iS3_S3_S3_S3_S3_S3_iiiS2_S2_S3_S3_S3_S3_S3_S2_S2_S2_iS2_S2_S2_S2_S2_iS2_S2_S2_S2_S2_S2_S2_ii_param_8,
	.param .u64 .ptr .align 1 _Z30inner_core_impl_kernel_adjointiPKiS0_S0_iifiPKfPfS2_S2_S2_S2_S2_S2_S2_S2_S2_S2_S2_S2_S2_S2_S2_S2_iS3_S3_S3_S3_S3_S3_iiiS2_S2_S3_S3_S3_S3_S3_S2_S2_S2_iS2_S2_S2_S2_S2_iS2_S2_S2_S2_S2_S2_S2_ii_param_9,
	.param .u64 .ptr .align 1 _Z30inner_core_impl_kernel_adjointiPKiS0_S0_iifiPKfPfS2_S2_S2_S2_S2_S2_S2_S2_S2_S2_S2_S2_S2_S2_S2_S2_iS3_S3_S3_S3_S3_S3_iiiS2_S2_S3_S3_S3_S3_S3_S2_S2_S2_iS2_S2_S2_S2_S2_iS2_S2_S2_S2_S2_S2_S2_ii_param_10,
	.param .u64 .ptr .align 1 _Z30inner_core_impl_kernel_adjointiPKiS0_S0_iifiPKfPfS2_S2_S2_S2_S2_S2_S2_S2_S2_S2_S2_S2_S2_S2_S2_S2_iS3_S3_S3_S3_S3_S3_iiiS2_S2_S3_S3_S3_S3_S3_S2_S2_S2_iS2_S2_S2_S2_S2_iS2_S2_S2_S2_S2_S2_S2_ii_param_11,
	.param .u64 .ptr .align 1 _Z30inner_core_impl_kernel_adjointiPKiS0_S0_iifiPKfPfS2_S2_S2_S2_S2_S2_S2_S2_S2_S2_S2_S2_S2_S2_S2_S2_iS3_S3_S3_S3_S3_S3_iiiS2_S2_S3_S3_S3_S3_S3_S2_S2_S2_iS2_S2_S2_S2_S2_iS2_S2_S2_S2_S2_S2_S2_ii_param_12,
	.param .u64 .ptr .align 1 _Z30inner_core_impl_kernel_adjointiPKiS0_S0_iifiPKfPfS2_S2_S2_S2_S2_S2_S2_S2_S2_S2_S2_S2_S2_S2_S2_S2_iS3_S3_S3_S3_S3_S3_iiiS2_S2_S3_S3_S3_S3_S3_S2_S2_S2_iS2_S2_S2_S2_S2_iS2_S2_S2_S2_S2_S2_S2_ii_param_13,
	.param .u64 .ptr .align 1 _Z30inner_core_impl_kernel_adjointiPKiS0_S0_iifiPKfPfS2_S2_S2_S2_S2_S2_S2_S2_S2_S2_S2_S2_S2_S2_S2_S2_iS3_S3_S3_S3_S3_S3_iiiS2_S2_S3_S3_S3_S3_S3_S2_S2_S2_iS2_S2_S2_S2_S2_iS2_S2_S2_S2_S2_S2_S2_ii_param_14,
	.param .u64 .ptr .align 1 _Z30inner_core_impl_kernel_adjointiPKiS0_S0_iifiPKfPfS2_S2_S2_S2_S2_S2_S2_S2_S2_S2_S2_S2_S2_S2_S2_S2_iS3_S3_S3_S3_S3_S3_iiiS2_S2_S3_S3_S3_S3_S3_S2_S2_S2_iS2_S2_S2_S2_S2_iS2_S2_S2_S2_S2_S2_S2_ii_param_15,
	.param .u64 .ptr .align 1 _Z30inner_core_impl_kernel_adjointiPKiS0_S0_iifiPKfPfS2_S2_S2_S2_S2_S2_S2_S2_S2_S2_S2_S2_S2_S2_S2_S2_iS3_S3_S3_S3_S3_S3_iiiS2_S2_S3_S3_S3_S3_S3_S2_S2_S2_iS2_S2_S2_S2_S2_iS2_S2_S2_S2_S2_S2_S2_ii_param_16,
	.param .u64 .ptr .align 1 _Z30inner_core_impl_kernel_adjointiPKiS0_S0_iifiPKfPfS2_S2_S2_S2_S2_S2_S2_S2_S2_S2_S2_S2_S2_S2_S2_S2_iS3_S3_S3_S3_S3_S3_iiiS2_S2_S3_S3_S3_S3_S3_S2_S2_S2_iS2_S2_S2_S2_S2_iS2_S2_S2_S2_S2_S2_S2_ii_param_17,
	.param .u64 .ptr .align 1 _Z30inner_core_impl_kernel_adjointiPKiS0_S0_iifiPKfPfS2_S2_S2_S2_S2_S2_S2_S2_S2_S2_S2_S2_S2_S2_S2_S2_iS3_S3_S3_S3_S3_S3_iiiS2_S2_S3_S3_S3_S3_S3_S2_S2_S2_iS2_S2_S2_S2_S2_iS2_S2_S2_S2_S2_S2_S2_ii_param_18,
	.param .u64 .ptr .align 1 _Z30inner_core_impl_kernel_adjointiPKiS0_S0_iifiPKfPfS2_S2_S2_S2_S2_S2_S2_S2_S2_S2_S2_S2_S2_S2_S2_S2_iS3_S3_S3_S3_S3_S3_iiiS2_S2_S3_S3_S3_S3_S3_S2_S2_S2_iS2_S2_S2_S2_S2_iS2_S2_S2_S2_S2_S2_S2_ii_param_19,
	.param .u64 .ptr .align 1 _Z30inner_core_impl_kernel_adjointiPKiS0_S0_iifiPKfPfS2_S2_S2_S2_S2_S2_S2_S2_S2_S2_S2_S2_S2_S2_S2_S2_iS3_S3_S3_S3_S3_S3_iiiS2_S2_S3_S3_S3_S3_S3_S2_S2_S2_iS2_S2_S2_S2_S2_iS2_S2_S2_S2_S2_S2_S2_ii_param_20,
	.param .u64 .ptr .align 1 _Z30inner_core_impl_kernel_adjointiPKiS0_S0_iifiPKfPfS2_S2_S2_S2_S2_S2_S2_S2_S2_S2_S2_S2_S2_S2_S2_S2_iS3_S3_S3_S3_S3_S3_iiiS2_S2_S3_S3_S3_S3_S3_S2_S2_S2_iS2_S2_S2_S2_S2_iS2_S2_S2_S2_S2_S2_S2_ii_param_21,
	.param .u64 .ptr .align 1 _Z30inner_core_impl_kernel_adjointiPKiS0_S0_iifiPKfPfS2_S2_S2_S2_S2_S2_S2_S2_S2_S2_S2_S2_S2_S2_S2_S2_iS3_S3_S3_S3_S3_S3_iiiS2_S2_S3_S3_S3_S3_S3_S2_S2_S2_iS2_S2_S2_S2_S2_iS2_S2_S2_S2_S2_S2_S2_ii_param_22,
	.param .u64 .ptr .align 1 _Z30inner_core_impl_kernel_adjointiPKiS0_S0_iifiPKfPfS2_S2_S2_S2_S2_S2_S2_S2_S2_S2_S2_S2_S2_S2_S2_S2_iS3_S3_S3_S3_S3_S3_iiiS2_S2_S3_S3_S3_S3_S3_S2_S2_S2_iS2_S2_S2_S2_S2_iS2_S2_S2_S2_S2_S2_S2_ii_param_23,
	.param .u64 .ptr .align 1 _Z30inner_core_impl_kernel_adjointiPKiS0_S0_iifiPKfPfS2_S2_S2_S2_S2_S2_S2_S2_S2_S2_S2_S2_S2_S2_S2_S2_iS3_S3_S3_S3_S3_S3_iiiS2_S2_S3_S3_S3_S3_S3_S2_S2_S2_iS2_S2_S2_S2_S2_iS2_S2_S2_S2_S2_S2_S2_ii_param_24,
	.param .u64 .ptr .align 1 _Z30inner_core_impl_kernel_adjointiPKiS0_S0_iifiPKfPfS2_S2_S2_S2_S2_S2_S2_S2_S2_S2_S2_S2_S2_S2_S2_S2_iS3_S3_S3_S3_S3_S3_iiiS2_S2_S3_S3_S3_S3_S3_S2_S2_S2_iS2_S2_S2_S2_S2_iS2_S2_S2_S2_S2_S2_S2_ii_param_25,
	.param .u32 _Z30inner_core_impl_kernel_adjointiPKiS0_S0_iifiPKfPfS2_S2_S2_S2_S2_S2_S2_S2_S2_S2_S2_S2_S2_S2_S2_S2_iS3_S3_S3_S3_S3_S3_iiiS2_S2_S3_S3_S3_S3_S3_S2_S2_S2_iS2_S2_S2_S2_S2_iS2_S2_S2_S2_S2_S2_S2_ii_param_26,
	.param .u64 .ptr .align 1 _Z30inner_core_impl_kernel_adjointiPKiS0_S0_iifiPKfPfS2_S2_S2_S2_S2_S2_S2_S2_S2_S2_S2_S2_S2_S2_S2_S2_iS3_S3_S3_S3_S3_S3_iiiS2_S2_S3_S3_S3_S3_S3_S2_S2_S2_iS2_S2_S2_S2_S2_iS2_S2_S2_S2_S2_S2_S2_ii_param_27,
	.param .u64 .ptr .align 1 _Z30inner_core_impl_kernel_adjointiPKiS0_S0_iifiPKfPfS2_S2_S2_S2_S2_S2_S2_S2_S2_S2_S2_S2_S2_S2_S2_S2_iS3_S3_S3_S3_S3_S3_iiiS2_S2_S3_S3_S3_S3_S3_S2_S2_S2_iS2_S2_S2_S2_S2_iS2_S2_S2_S2_S2_S2_S2_ii_param_28,
	.param .u64 .ptr .align 1 _Z30inner_core_impl_kernel_adjointiPKiS0_S0_iifiPKfPfS2_S2_S2_S2_S2_S2_S2_S2_S2_S2_S2_S2_S2_S2_S2_S2_iS3_S3_S3_S3_S3_S3_iiiS2_S2_S3_S3_S3_S3_S3_S2_S2_S2_iS2_S2_S2_S2_S2_iS2_S2_S2_S2_S2_S2_S2_ii_param_29,
	.param .u64 .ptr .align 1 _Z30inner_core_impl_kernel_adjointiPKiS0_S0_iifiPKfPfS2_S2_S2_S2_S2_S2_S2_S2_S2_S2_S2_S2_S2_S2_S2_S2_iS3_S3_S3_S3_S3_S3_iiiS2_S2_S3_S3_S3_S3_S3_S2_S2_S2_iS2_S2_S2_S2_S2_iS2_S2_S2_S2_S2_S2_S2_ii_param_30,
	.param .u64 .ptr .align 1 _Z30inner_core_impl_kernel_adjointiPKiS0_S0_iifiPKfPfS2_S2_S2_S2_S2_S2_S2_S2_S2_S2_S2_S2_S2_S2_S2_S2_iS3_S3_S3_S3_S3_S3_iiiS2_S2_S3_S3_S3_S3_S3_S2_S2_S2_iS2_S2_S2_S2_S2_iS2_S2_S2_S2_S2_S2_S2_ii_param_31,
	.param .u64 .ptr .align 1 _Z30inner_core_impl_kernel_adjointiPKiS0_S0_iifiPKfPfS2_S2_S2_S2_S2_S2_S2_S2_S2_S2_S2_S2_S2_S2_S2_S2_iS3_S3_S3_S3_S3_S3_iiiS2_S2_S3_S3_S3_S3_S3_S2_S2_S2_iS2_S2_S2_S2_S2_iS2_S2_S2_S2_S2_S2_S2_ii_param_32,
	.param .u32 _Z30inner_core_impl_kernel_adjointiPKiS0_S0_iifiPKfPfS2_S2_S2_S2_S2_S2_S2_S2_S2_S2_S2_S2_S2_S2_S2_S2_iS3_S3_S3_S3_S3_S3_iiiS2_S2_S3_S3_S3_S3_S3_S2_S2_S2_iS2_S2_S2_S2_S2_iS2_S2_S2_S2_S2_S2_S2_ii_param_33,
	.param .u32 _Z30inner_core_impl_kernel_adjointiPKiS0_S0_iifiPKfPfS2_S2_S2_S2_S2_S2_S2_S2_S2_S2_S2_S2_S2_S2_S2_S2_iS3_S3_S3_S3_S3_S3_iiiS2_S2_S3_S3_S3_S3_S3_S2_S2_S2_iS2_S2_S2_S2_S2_iS2_S2_S2_S2_S2_S2_S2_ii_param_34,
	.param .u32 _Z30inner_core_impl_kernel_adjointiPKiS0_S0_iifiPKfPfS2_S2_S2_S2_S2_S2_S2_S2_S2_S2_S2_S2_S2_S2_S2_S2_iS3_S3_S3_S3_S3_S3_iiiS2_S2_S3_S3_S3_S3_S3_S2_S2_S2_iS2_S2_S2_S2_S2_iS2_S2_S2_S2_S2_S2_S2_ii_param_35,
	.param .u64 .ptr .align 1 _Z30inner_core_impl_kernel_adjointiPKiS0_S0_iifiPKfPfS2_S2_S2_S2_S2_S2_S2_S2_S2_S2_S2_S2_S2_S2_S2_S2_iS3_S3_S3_S3_S3_S3_iiiS2_S2_S3_S3_S3_S3_S3_S2_S2_S2_iS2_S2_S2_S2_S2_iS2_S2_S2_S2_S2_S2_S2_ii_param_36,
	.param .u64 .ptr .align 1 _Z30inner_core_impl_kernel_adjointiPKiS0_S0_iifiPKfPfS2_S2_S2_S2_S2_S2_S2_S2_S2_S2_S2_S2_S2_S2_S2_S2_iS3_S3_S3_S3_S3_S3_iiiS2_S2_S3_S3_S3_S3_S3_S2_S2_S2_iS2_S2_S2_S2_S2_iS2_S2_S2_S2_S2_S2_S2_ii_param_37,
	.param .u64 .ptr .align 1 _Z30inner_core_impl_kernel_adjointiPKiS0_S0_iifiPKfPfS2_S2_S2_S2_S2_S2_S2_S2_S2_S2_S2_S2_S2_S2_S2_S2_iS3_S3_S3_S3_S3_S3_iiiS2_S2_S3_S3_S3_S3_S3_S2_S2_S2_iS2_S2_S2_S2_S2_iS2_S2_S2_S2_S2_S2_S2_ii_param_38,
	.param .u64 .ptr .align 1 _Z30inner_core_impl_kernel_adjointiPKiS0_S0_iifiPKfPfS2_S2_S2_S2_S2_S2_S2_S2_S2_S2_S2_S2_S2_S2_S2_S2_iS3_S3_S3_S3_S3_S3_iiiS2_S2_S3_S3_S3_S3_S3_S2_S2_S2_iS2_S2_S2_S2_S2_iS2_S2_S2_S2_S2_S2_S2_ii_param_39,
	.param .u64 .ptr .align 1 _Z30inner_core_impl_kernel_adjointiPKiS0_S0_iifiPKfPfS2_S2_S2_S2_S2_S2_S2_S2_S2_S2_S2_S2_S2_S2_S2_S2_iS3_S3_S3_S3_S3_S3_iiiS2_S2_S3_S3_S3_S3_S3_S2_S2_S2_iS2_S2_S2_S2_S2_iS2_S2_S2_S2_S2_S2_S2_ii_param_40,
	.param .u64 .ptr .align 1 _Z30inner_core_impl_kernel_adjointiPKiS0_S0_iifiPKfPfS2_S2_S2_S2_S2_S2_S2_S2_S2_S2_S2_S2_S2_S2_S2_S2_iS3_S3_S3_S3_S3_S3_iiiS2_S2_S3_S3_S3_S3_S3_S2_S2_S2_iS2_S2_S2_S2_S2_iS2_S2_S2_S2_S2_S2_S2_ii_param_41,
	.param .u64 .ptr .align 1 _Z30inner_core_impl_kernel_adjointiPKiS0_S0_iifiPKfPfS2_S2_S2_S2_S2_S2_S2_S2_S2_S2_S2_S2_S2_S2_S2_S2_iS3_S3_S3_S3_S3_S3_iiiS2_S2_S3_S3_S3_S3_S3_S2_S2_S2_iS2_S2_S2_S2_S2_iS2_S2_S2_S2_S2_S2_S2_ii_param_42,
	.param .u64 .ptr .align 1 _Z30inner_core_impl_kernel_adjointiPKiS0_S0_iifiPKfPfS2_S2_S2_S2_S2_S2_S2_S2_S2_S2_S2_S2_S2_S2_S2_S2_iS3_S3_S3_S3_S3_S3_iiiS2_S2_S3_S3_S3_S3_S3_S2_S2_S2_iS2_S2_S2_S2_S2_iS2_S2_S2_S2_S2_S2_S2_ii_param_43,
	.param .u64 .ptr .align 1 _Z30inner_core_impl_kernel_adjointiPKiS0_S0_iifiPKfPfS2_S2_S2_S2_S2_S2_S2_S2_S2_S2_S2_S2_S2_S2_S2_S2_iS3_S3_S3_S3_S3_S3_iiiS2_S2_S3_S3_S3_S3_S3_S2_S2_S2_iS2_S2_S2_S2_S2_iS2_S2_S2_S2_S2_S2_S2_ii_param_44,
	.param .u64 .ptr .align 1 _Z30inner_core_impl_kernel_adjointiPKiS0_S0_iifiPKfPfS2_S2_S2_S2_S2_S2_S2_S2_S2_S2_S2_S2_S2_S2_S2_S2_iS3_S3_S3_S3_S3_S3_iiiS2_S2_S3_S3_S3_S3_S3_S2_S2_S2_iS2_S2_S2_S2_S2_iS2_S2_S2_S2_S2_S2_S2_ii_param_45,
	.param .u32 _Z30inner_core_impl_kernel_adjointiPKiS0_S0_iifiPKfPfS2_S2_S2_S2_S2_S2_S2_S2_S2_S2_S2_S2_S2_S2_S2_S2_iS3_S3_S3_S3_S3_S3_iiiS2_S2_S3_S3_S3_S3_S3_S2_S2_S2_iS2_S2_S2_S2_S2_iS2_S2_S2_S2_S2_S2_S2_ii_param_46,
	.param .u64 .ptr .align 1 _Z30inner_core_impl_kernel_adjointiPKiS0_S0_iifiPKfPfS2_S2_S2_S2_S2_S2_S2_S2_S2_S2_S2_S2_S2_S2_S2_S2_iS3_S3_S3_S3_S3_S3_iiiS2_S2_S3_S3_S3_S3_S3_S2_S2_S2_iS2_S2_S2_S2_S2_iS2_S2_S2_S2_S2_S2_S2_ii_param_47,
	.param .u64 .ptr .align 1 _Z30inner_core_impl_kernel_adjointiPKiS0_S0_iifiPKfPfS2_S2_S2_S2_S2_S2_S2_S2_S2_S2_S2_S2_S2_S2_S2_S2_iS3_S3_S3_S3_S3_S3_iiiS2_S2_S3_S3_S3_S3_S3_S2_S2_S2_iS2_S2_S2_S2_S2_iS2_S2_S2_S2_S2_S2_S2_ii_param_48,
	.param .u64 .ptr .align 1 _Z30inner_core_impl_kernel_adjointiPKiS0_S0_iifiPKfPfS2_S2_S2_S2_S2_S2_S2_S2_S2_S2_S2_S2_S2_S2_S2_S2_iS3_S3_S3_S3_S3_S3_iiiS2_S2_S3_S3_S3_S3_S3_S2_S2_S2_iS2_S2_S2_S2_S2_iS2_S2_S2_S2_S2_S2_S2_ii_param_49,
	.param .u64 .ptr .align 1 _Z30inner_core_impl_kernel_adjointiPKiS0_S0_iifiPKfPfS2_S2_S2_S2_S2_S2_S2_S2_S2_S2_S2_S2_S2_S2_S2_S2_iS3_S3_S3_S3_S3_S3_iiiS2_S2_S3_S3_S3_S3_S3_S2_S2_S2_iS2_S2_S2_S2_S2_iS2_S2_S2_S2_S2_S2_S2_ii_param_50,
	.param .u64 .ptr .align 1 _Z30inner_core_impl_kernel_adjointiPKiS0_S0_iifiPKfPfS2_S2_S2_S2_S2_S2_S2_S2_S2_S2_S2_S2_S2_S2_S2_S2_iS3_S3_S3_S3_S3_S3_iiiS2_S2_S3_S3_S3_S3_S3_S2_S2_S2_iS2_S2_S2_S2_S2_iS2_S2_S2_S2_S2_S2_S2_ii_param_51,
	.param .u32 _Z30inner_core_impl_kernel_adjointiPKiS0_S0_iifiPKfPfS2_S2_S2_S2_S2_S2_S2_S2_S2_S2_S2_S2_S2_S2_S2_S2_iS3_S3_S3_S3_S3_S3_iiiS2_S2_S3_S3_S3_S3_S3_S2_S2_S2_iS2_S2_S2_S2_S2_iS2_S2_S2_S2_S2_S2_S2_ii_param_52,
	.param .u64 .ptr .align 1 _Z30inner_core_impl_kernel_adjointiPKiS0_S0_iifiPKfPfS2_S2_S2_S2_S2_S2_S2_S2_S2_S2_S2_S2_S2_S2_S2_S2_iS3_S3_S3_S3_S3_S3_iiiS2_S2_S3_S3_S3_S3_S3_S2_S2_S2_iS2_S2_S2_S2_S2_iS2_S2_S2_S2_S2_S2_S2_ii_param_53,
	.param .u64 .ptr .align 1 _Z30inner_core_impl_kernel_adjointiPKiS0_S0_iifiPKfPfS2_S2_S2_S2_S2_S2_S2_S2_S2_S2_S2_S2_S2_S2_S2_S2_iS3_S3_S3_S3_S3_S3_iiiS2_S2_S3_S3_S3_S3_S3_S2_S2_S2_iS2_S2_S2_S2_S2_iS2_S2_S2_S2_S2_S2_S2_ii_param_54,
	.param .u64 .ptr .align 1 _Z30inner_core_impl_kernel_adjointiPKiS0_S0_iifiPKfPfS2_S2_S2_S2_S2_S2_S2_S2_S2_S2_S2_S2_S2_S2_S2_S2_iS3_S3_S3_S3_S3_S3_iiiS2_S2_S3_S3_S3_S3_S3_S2_S2_S2_iS2_S2_S2_S2_S2_iS2_S2_S2_S2_S2_S2_S2_ii_param_55,
	.param .u64 .ptr .align 1 _Z30inner_core_impl_kernel_adjointiPKiS0_S0_iifiPKfPfS2_S2_S2_S2_S2_S2_S2_S2_S2_S2_S2_S2_S2_S2_S2_S2_iS3_S3_S3_S3_S3_S3_iiiS2_S2_S3_S3_S3_S3_S3_S2_S2_S2_iS2_S2_S2_S2_S2_iS2_S2_S2_S2_S2_S2_S2_ii_param_56,
	.param .u64 .ptr .align 1 _Z30inner_core_impl_kernel_adjointiPKiS0_S0_iifiPKfPfS2_S2_S2_S2_S2_S2_S2_S2_S2_S2_S2_S2_S2_S2_S2_S2_iS3_S3_S3_S3_S3_S3_iiiS2_S2_S3_S3_S3_S3_S3_S2_S2_S2_iS2_S2_S2_S2_S2_iS2_S2_S2_S2_S2_S2_S2_ii_param_57,
	.param .u64 .ptr .align 1 _Z30inner_core_impl_kernel_adjointiPKiS0_S0_iifiPKfPfS2_S2_S2_S2_S2_S2_S2_S2_S2_S2_S2_S2_S2_S2_S2_S2_iS3_S3_S3_S3_S3_S3_iiiS2_S2_S3_S3_S3_S3_S3_S2_S2_S2_iS2_S2_S2_S2_S2_iS2_S2_S2_S2_S2_S2_S2_ii_param_58,
	.param .u64 .ptr .align 1 _Z30inner_core_impl_kernel_adjointiPKiS0_S0_iifiPKfPfS2_S2_S2_S2_S2_S2_S2_S2_S2_S2_S2_S2_S2_S2_S2_S2_iS3_S3_S3_S3_S3_S3_iiiS2_S2_S3_S3_S3_S3_S3_S2_S2_S2_iS2_S2_S2_S2_S2_iS2_S2_S2_S2_S2_S2_S2_ii_param_59,
	.param .u32 _Z30inner_core_impl_kernel_adjointiPKiS0_S0_iifiPKfPfS2_S2_S2_S2_S2_S2_S2_S2_S2_S2_S2_S2_S2_S2_S2_S2_iS3_S3_S3_S3_S3_S3_iiiS2_S2_S3_S3_S3_S3_S3_S2_S2_S2_iS2_S2_S2_S2_S2_iS2_S2_S2_S2_S2_S2_S2_ii_param_60,
	.param .u32 _Z30inner_core_impl_kernel_adjointiPKiS0_S0_iifiPKfPfS2_S2_S2_S2_S2_S2_S2_S2_S2_S2_S2_S2_S2_S2_S2_S2_iS3_S3_S3_S3_S3_S3_iiiS2_S2_S3_S3_S3_S3_S3_S2_S2_S2_iS2_S2_S2_S2_S2_iS2_S2_S2_S2_S2_S2_S2_ii_param_61
)
{
	.local .align 4 .b8 	__local_depot0[28];
	.reg .b64 	%SP;
	.reg .b64 	%SPL;
	.reg .pred 	%p<53>;
	.reg .b16 	%rs<8>;
	.reg .b32 	%r<242>;
	.reg .b32 	%f<783>;
	.reg .b64 	%rd<247>;
	.reg .b64 	%fd<5>;
	// demoted variable
	.shared .align 4 .b8 _ZZ30inner_core_impl_kernel_adjointiPKiS0_S0_iifiPKfPfS2_S2_S2_S2_S2_S2_S2_S2_S2_S2_S2_S2_S2_S2_S2_S2_iS3_S3_S3_S3_S3_S3_iiiS2_S2_S3_S3_S3_S3_S3_S2_S2_S2_iS2_S2_S2_S2_S2_iS2_S2_S2_S2_S2_S2_S2_iiE12s_dummyx_loc[500];
	// demoted variable
	.shared .align 4 .b8 _ZZ30inner_core_impl_kernel_adjointiPKiS0_S0_iifiPKfPfS2_S2_S2_S2_S2_S2_S2_S2_S2_S2_S2_S2_S2_S2_S2_S2_iS3_S3_S3_S3_S3_S3_iiiS2_S2_S3_S3_S3_S3_S3_S2_S2_S2_iS2_S2_S2_S2_S2_iS2_S2_S2_S2_S2_S2_S2_iiE12s_dummyy_loc[500];
	// demoted variable
	.shared .align 4 .b8 _ZZ30inner_core_impl_kernel_adjointiPKiS0_S0_iifiPKfPfS2_S2_S2_S2_S2_S2_S2_S2_S2_S2_S2_S2_S2_S2_S2_S2_iS3_S3_S3_S3_S3_S3_iiiS2_S2_S3_S3_S3_S3_S3_S2_S2_S2_iS2_S2_S2_S2_S2_iS2_S2_S2_S2_S2_S2_S2_iiE12s_dummyz_loc[500];
	// demoted variable
	.shared .align 4 .b8 _ZZ30inner_core_impl_kernel_adjointiPKiS0_S0_iifiPKfPfS2_S2_S2_S2_S2_S2_S2_S2_S2_S2_S2_S2_S2_S2_S2_S2_iS3_S3_S3_S3_S3_S3_iiiS2_S2_S3_S3_S3_S3_S3_S2_S2_S2_iS2_S2_S2_S2_S2_iS2_S2_S2_S2_S2_S2_S2_iiE8s_tempx1[500];
	// demoted variable
	.shared .align 4 .b8 _ZZ30inner_core_impl_kernel_adjointiPKiS0_S0_iifiPKfPfS2_S2_S2_S2_S2_S2_S2_S2_S2_S2_S2_S2_S2_S2_S2_S2_iS3_S3_S3_S3_S3_S3_iiiS2_S2_S3_S3_S3_S3_S3_S2_S2_S2_iS2_S2_S2_S2_S2_iS2_S2_S2_S2_S2_S2_S2_iiE8s_tempx2[500];
	// demoted variable
	.shared .align 4 .b8 _ZZ30inner_core_impl_kernel_adjointiPKiS0_S0_iifiPKfPfS2_S2_S2_S2_S2_S2_S2_S2_S2_S2_S2_S2_S2_S2_S2_S2_iS3_S3_S3_S3_S3_S3_iiiS2_S2_S3_S3_S3_S3_S3_S2_S2_S2_iS2_S2_S2_S2_S2_iS2_S2_S2_S2_S2_S2_S2_iiE8s_tempx3[500];
	// demoted variable
	.shared .align 4 .b8 _ZZ30inner_core_impl_kernel_adjointiPKiS0_S0_iifiPKfPfS2_S2_S2_S2_S2_S2_S2_S2_S2_S2_S2_S2_S2_S2_S2_S2_iS3_S3_S3_S3_S3_S3_iiiS2_S2_S3_S3_S3_S3_S3_S2_S2_S2_iS2_S2_S2_S2_S2_iS2_S2_S2_S2_S2_S2_S2_iiE8s_tempy1[500];
	// demoted variable
	.shared .align 4 .b8 _ZZ30inner_core_impl_kernel_adjointiPKiS0_S0_iifiPKfPfS2_S2_S2_S2_S2_S2_S2_S2_S2_S2_S2_S2_S2_S2_S2_S2_iS3_S3_S3_S3_S3_S3_iiiS2_S2_S3_S3_S3_S3_S3_S2_S2_S2_iS2_S2_S2_S2_S2_iS2_S2_S2_S2_S2_S2_S2_iiE8s_tempy2[500];
	// demoted variable
	.shared .align 4 .b8 _ZZ30inner_core_impl_kernel_adjointiPKiS0_S0_iifiPKfPfS2_S2_S2_S2_S2_S2_S2_S2_S2_S2_S2_S2_S2_S2_S2_S2_iS3_S3_S3_S3_S3_S3_iiiS2_S2_S3_S3_S3_S3_S3_S2_S2_S2_iS2_S2_S2_S2_S2_iS2_S2_S2_S2_S2_S2_S2_iiE8s_tempy3[500];
	// demoted variable
	.shared .align 4 .b8 _ZZ30inner_core_impl_kernel_adjointiPKiS0_S0_iifiPKfPfS2_S2_S2_S2_S2_S2_S2_S2_S2_S2_S2_S2_S2_S2_S2_S2_iS3_S3_S3_S3_S3_S3_iiiS2_S2_S3_S3_S3_S3_S3_S2_S2_S2_iS2_S2_S2_S2_S2_iS2_S2_S2_S2_S2_S2_S2_iiE8s_tempz1[500];
	// demoted variable
	.shared .align 4 .b8 _ZZ30inner_core_impl_kernel_adjointiPKiS0_S0_iifiPKfPfS2_S2_S2_S2_S2_S2_S2_S2_S2_S2_S2_S2_S2_S2_S2_S2_iS3_S3_S3_S3_S3_S3_iiiS2_S2_S3_S3_S3_S3_S3_S2_S2_S2_iS2_S2_S2_S2_S2_iS2_S2_S2_S2_S2_S2_S2_iiE8s_tempz2[500];
	// demoted variable
	.shared .align 4 .b8 _ZZ30inner_core_impl_kernel_adjointiPKiS0_S0_iifiPKfPfS2_S2_S2_S2_S2_S2_S2_S2_S2_S2_S2_S2_S2_S2_S2_S2_iS3_S3_S3_S3_S3_S3_iiiS2_S2_S3_S3_S3_S3_S3_S2_S2_S2_iS2_S2_S2_S2_S2_iS2_S2_S2_S2_S2_S2_S2_iiE8s_tempz3[500];
	// demoted variable
	.shared .align 4 .b8 _ZZ30inner_core_impl_kernel_adjointiPKiS0_S0_iifiPKfPfS2_S2_S2_S2_S2_S2_S2_S2_S2_S2_S2_S2_S2_S2_S2_S2_iS3_S3_S3_S3_S3_S3_iiiS2_S2_S3_S3_S3_S3_S3_S2_S2_S2_iS2_S2_S2_S2_S2_iS2_S2_S2_S2_S2_S2_S2_iiE12sh_hprime_xx[100];
	// demoted variable
	.shared .align 4 .b8 _ZZ30inner_core_impl_kernel_adjointiPKiS0_S0_iifiPKfPfS2_S2_S2_S2_S2_S2_S2_S2_S2_S2_S2_S2_S2_S2_S2_S2_iS3_S3_S3_S3_S3_S3_iiiS2_S2_S3_S3_S3_S3_S3_S2_S2_S2_iS2_S2_S2_S2_S2_iS2_S2_S2_S2_S2_S2_S2_iiE16sh_hprimewgll_xx[100];
	mov.u64 	%SPL, __local_depot0;
	ld.param.u32 	%r53, [_Z30inner_core_impl_kernel_adjointiPKiS0_S0_iifiPKfPfS2_S2_S2_S2_S2_S2_S2_S2_S2_S2_S2_S2_S2_S2_S2_S2_iS3_S3_S3_S3_S3_S3_iiiS2_S2_S3_S3_S3_S3_S3_S2_S2_S2_iS2_S2_S2_S2_S2_iS2_S2_S2_S2_S2_S2_S2_ii_param_0];
	ld.param.u64 	%rd46, [_Z30inner_core_impl_kernel_adjointiPKiS0_S0_iifiPKfPfS2_S2_S2_S2_S2_S2_S2_S2_S2_S2_S2_S2_S2_S2_S2_S2_iS3_S3_S3_S3_S3_S3_iiiS2_S2_S3_S3_S3_S3_S3_S2_S2_S2_iS2_S2_S2_S2_S2_iS2_S2_S2_S2_S2_S2_S2_ii_param_1];
	ld.param.u64 	%rd47, [_Z30inner_core_impl_kernel_adjointiPKiS0_S0_iifiPKfPfS2_S2_S2_S2_S2_S2_S2_S2_S2_S2_S2_S2_S2_S2_S2_S2_iS3_S3_S3_S3_S3_S3_iiiS2_S2_S3_S3_S3_S3_S3_S2_S2_S2_iS2_S2_S2_S2_S2_iS2_S2_S2_S2_S2_S2_S2_ii_param_2];
	ld.param.u64 	%rd48, [_Z30inner_core_impl_kernel_adjointiPKiS0_S0_iifiPKfPfS2_S2_S2_S2_S2_S2_S2_S2_S2_S2_S2_S2_S2_S2_S2_S2_iS3_S3_S3_S3_S3_S3_iiiS2_S2_S3_S3_S3_S3_S3_S2_S2_S2_iS2_S2_S2_S2_S2_iS2_S2_S2_S2_S2_S2_S2_ii_param_3];
	ld.param.u32 	%r41, [_Z30inner_core_impl_kernel_adjointiPKiS0_S0_iifiPKfPfS2_S2_S2_S2_S2_S2_S2_S2_S2_S2_S2_S2_S2_S2_S2_S2_iS3_S3_S3_S3_S3_S3_iiiS2_S2_S3_S3_S3_S3_S3_S2_S2_S2_iS2_S2_S2_S2_S2_iS2_S2_S2_S2_S2_S2_S2_ii_param_4];
	ld.param.u32 	%r42, [_Z30inner_core_impl_kernel_adjointiPKiS0_S0_iifiPKfPfS2_S2_S2_S2_S2_S2_S2_S2_S2_S2_S2_S2_S2_S2_S2_S2_iS3_S3_S3_S3_S3_S3_iiiS2_S2_S3_S3_S3_S3_S3_S2_S2_S2_iS2_S2_S2_S2_S2_iS2_S2_S2_S2_S2_S2_S2_ii_param_5];
	ld.param.u32 	%r43, [_Z30inner_core_impl_kernel_adjointiPKiS0_S0_iifiPKfPfS2_S2_S2_S2_S2_S2_S2_S2_S2_S2_S2_S2_S2_S2_S2_S2_iS3_S3_S3_S3_S3_S3_iiiS2_S2_S3_S3_S3_S3_S3_S2_S2_S2_iS2_S2_S2_S2_S2_iS2_S2_S2_S2_S2_S2_S2_ii_param_7];
	ld.param.u64 	%rd49, [_Z30inner_core_impl_kernel_adjointiPKiS0_S0_iifiPKfPfS2_S2_S2_S2_S2_S2_S2_S2_S2_S2_S2_S2_S2_S2_S2_S2_iS3_S3_S3_S3_S3_S3_iiiS2_S2_S3_S3_S3_S3_S3_S2_S2_S2_iS2_S2_S2_S2_S2_iS2_S2_S2_S2_S2_S2_S2_ii_param_8];
	ld.param.u64 	%rd78, [_Z30inner_core_impl_kernel_adjointiPKiS0_S0_iifiPKfPfS2_S2_S2_S2_S2_S2_S2_S2_S2_S2_S2_S2_S2_S2_S2_S2_iS3_S3_S3_S3_S3_S3_iiiS2_S2_S3_S3_S3_S3_S3_S2_S2_S2_iS2_S2_S2_S2_S2_iS2_S2_S2_S2_S2_S2_S2_ii_param_9];
	ld.param.u64 	%rd51, [_Z30inner_core_impl_kernel_adjointiPKiS0_S0_iifiPKfPfS2_S2_S2_S2_S2_S2_S2_S2_S2_S2_S2_S2_S2_S2_S2_S2_iS3_S3_S3_S3_S3_S3_iiiS2_S2_S3_S3_S3_S3_S3_S2_S2_S2_iS2_S2_S2_S2_S2_iS2_S2_S2_S2_S2_S2_S2_ii_param_11];
	ld.param.u64 	%rd56, [_Z30inner_core_impl_kernel_adjointiPKiS0_S0_iifiPKfPfS2_S2_S2_S2_S2_S2_S2_S2_S2_S2_S2_S2_S2_S2_S2_S2_iS3_S3_S3_S3_S3_S3_iiiS2_S2_S3_S3_S3_S3_S3_S2_S2_S2_iS2_S2_S2_S2_S2_iS2_S2_S2_S2_S2_S2_S2_ii_param_16];
	ld.param.u64 	%rd57, [_Z30inner_core_impl_kernel_adjointiPKiS0_S0_iifiPKfPfS2_S2_S2_S2_S2_S2_S2_S2_S2_S2_S2_S2_S2_S2_S2_S2_iS3_S3_S3_S3_S3_S3_iiiS2_S2_S3_S3_S3_S3_S3_S2_S2_S2_iS2_S2_S2_S2_S2_iS2_S2_S2_S2_S2_S2_S2_ii_param_17];
	ld.param.u64 	%rd59, [_Z30inner_core_impl_kernel_adjointiPKiS0_S0_iifiPKfPfS2_S2_S2_S2_S2_S2_S2_S2_S2_S2_S2_S2_S2_S2_S2_S2_iS3_S3_S3_S3_S3_S3_iiiS2_S2_S3_S3_S3_S3_S3_S2_S2_S2_iS2_S2_S2_S2_S2_iS2_S2_S2_S2_S2_S2_S2_ii_param_19];
	ld.param.u64 	%rd60, [_Z30inner_core_impl_kernel_adjointiPKiS0_S0_iifiPKfPfS2_S2_S2_S2_S2_S2_S2_S2_S2_S2_S2_S2_S2_S2_S2_S2_iS3_S3_S3_S3_S3_S3_iiiS2_S2_S3_S3_S3_S3_S3_S2_S2_S2_iS2_S2_S2_S2_S2_iS2_S2_S2_S2_S2_S2_S2_ii_param_20];
	ld.param.u64 	%rd79, [_Z30inner_core_impl_kernel_adjointiPKiS0_S0_iifiPKfPfS2_S2_S2_S2_S2_S2_S2_S2_S2_S2_S2_S2_S2_S2_S2_S2_iS3_S3_S3_S3_S3_S3_iiiS2_S2_S3_S3_S3_S3_S3_S2_S2_S2_iS2_S2_S2_S2_S2_iS2_S2_S2_S2_S2_S2_S2_ii_param_25];
	ld.param.u64 	%rd80, [_Z30inner_core_impl_kernel_adjointiPKiS0_S0_iifiPKfPfS2_S2_S2_S2_S2_S2_S2_S2_S2_S2_S2_S2_S2_S2_S2_S2_iS3_S3_S3_S3_S3_S3_iiiS2_S2_S3_S3_S3_S3_S3_S2_S2_S2_iS2_S2_S2_S2_S2_iS2_S2_S2_S2_S2_S2_S2_ii_param_27];
	ld.param.u64 	%rd81, [_Z30inner_core_impl_kernel_adjointiPKiS0_S0_iifiPKfPfS2_S2_S2_S2_S2_S2_S2_S2_S2_S2_S2_S2_S2_S2_S2_S2_iS3_S3_S3_S3_S3_S3_iiiS2_S2_S3_S3_S3_S3_S3_S2_S2_S2_iS2_S2_S2_S2_S2_iS2_S2_S2_S2_S2_S2_S2_ii_param_28];
	ld.param.u64 	%rd82, [_Z30inner_core_impl_kernel_adjointiPKiS0_S0_iifiPKfPfS2_S2_S2_S2_S2_S2_S2_S2_S2_S2_S2_S2_S2_S2_S2_S2_iS3_S3_S3_S3_S3_S3_iiiS2_S2_S3_S3_S3_S3_S3_S2_S2_S2_iS2_S2_S2_S2_S2_iS2_S2_S2_S2_S2_S2_S2_ii_param_29];
	ld.param.u64 	%rd83, [_Z30inner_core_impl_kernel_adjointiPKiS0_S0_iifiPKfPfS2_S2_S2_S2_S2_S2_S2_S2_S2_S2_S2_S2_S2_S2_S2_S2_iS3_S3_S3_S3_S3_S3_iiiS2_S2_S3_S3_S3_S3_S3_S2_S2_S2_iS2_S2_S2_S2_S2_iS2_S2_S2_S2_S2_S2_S2_ii_param_30];
	ld.param.u64 	%rd84, [_Z30inner_core_impl_kernel_adjointiPKiS0_S0_iifiPKfPfS2_S2_S2_S2_S2_S2_S2_S2_S2_S2_S2_S2_S2_S2_S2_S2_iS3_S3_S3_S3_S3_S3_iiiS2_S2_S3_S3_S3_S3_S3_S2_S2_S2_iS2_S2_S2_S2_S2_iS2_S2_S2_S2_S2_S2_S2_ii_param_31];
	ld.param.u64 	%rd85, [_Z30inner_core_impl_kernel_adjointiPKiS0_S0_iifiPKfPfS2_S2_S2_S2_S2_S2_S2_S2_S2_S2_S2_S2_S2_S2_S2_S2_iS3_S3_S3_S3_S3_S3_iiiS2_S2_S3_S3_S3_S3_S3_S2_S2_S2_iS2_S2_S2_S2_S2_iS2_S2_S2_S2_S2_S2_S2_ii_param_32];
	ld.param.u32 	%r45, [_Z30inner_core_impl_kernel_adjointiPKiS0_S0_iifiPKfPfS2_S2_S2_S2_S2_S2_S2_S2_S2_S2_S2_S2_S2_S2_S2_S2_iS3_S3_S3_S3_S3_S3_iiiS2_S2_S3_S3_S3_S3_S3_S2_S2_S2_iS2_S2_S2_S2_S2_iS2_S2_S2_S2_S2_S2_S2_ii_param_33];
	ld.param.u32 	%r46, [_Z30inner_core_impl_kernel_adjointiPKiS0_S0_iifiPKfPfS2_S2_S2_S2_S2_S2_S2_S2_S2_S2_S2_S2_S2_S2_S2_S2_iS3_S3_S3_S3_S3_S3_iiiS2_S2_S3_S3_S3_S3_S3_S2_S2_S2_iS2_S2_S2_S2_S2_iS2_S2_S2_S2_S2_S2_S2_ii_param_34];
	ld.param.u32 	%r47, [_Z30inner_core_impl_kernel_adjointiPKiS0_S0_iifiPKfPfS2_S2_S2_S2_S2_S2_S2_S2_S2_S2_S2_S2_S2_S2_S2_S2_iS3_S3_S3_S3_S3_S3_iiiS2_S2_S3_S3_S3_S3_S3_S2_S2_S2_iS2_S2_S2_S2_S2_iS2_S2_S2_S2_S2_S2_S2_ii_param_35];
	ld.param.u64 	%rd86, [_Z30inner_core_impl_kernel_adjointiPKiS0_S0_iifiPKfPfS2_S2_S2_S2_S2_S2_S2_S2_S2_S2_S2_S2_S2_S2_S2_S2_iS3_S3_S3_S3_S3_S3_iiiS2_S2_S3_S3_S3_S3_S3_S2_S2_S2_iS2_S2_S2_S2_S2_iS2_S2_S2_S2_S2_S2_S2_ii_param_36];
	ld.param.u64 	%rd65, [_Z30inner_core_impl_kernel_adjointiPKiS0_S0_iifiPKfPfS2_S2_S2_S2_S2_S2_S2_S2_S2_S2_S2_S2_S2_S2_S2_S2_iS3_S3_S3_S3_S3_S3_iiiS2_S2_S3_S3_S3_S3_S3_S2_S2_S2_iS2_S2_S2_S2_S2_iS2_S2_S2_S2_S2_S2_S2_ii_param_37];
	ld.param.u64 	%rd87, [_Z30inner_core_impl_kernel_adjointiPKiS0_S0_iifiPKfPfS2_S2_S2_S2_S2_S2_S2_S2_S2_S2_S2_S2_S2_S2_S2_S2_iS3_S3_S3_S3_S3_S3_iiiS2_S2_S3_S3_S3_S3_S3_S2_S2_S2_iS2_S2_S2_S2_S2_iS2_S2_S2_S2_S2_S2_S2_ii_param_38];
	ld.param.u64 	%rd88, [_Z30inner_core_impl_kernel_adjointiPKiS0_S0_iifiPKfPfS2_S2_S2_S2_S2_S2_S2_S2_S2_S2_S2_S2_S2_S2_S2_S2_iS3_S3_S3_S3_S3_S3_iiiS2_S2_S3_S3_S3_S3_S3_S2_S2_S2_iS2_S2_S2_S2_S2_iS2_S2_S2_S2_S2_S2_S2_ii_param_39];
	ld.param.u64 	%rd89, [_Z30inner_core_impl_kernel_adjointiPKiS0_S0_iifiPKfPfS2_S2_S2_S2_S2_S2_S2_S2_S2_S2_S2_S2_S2_S2_S2_S2_iS3_S3_S3_S3_S3_S3_iiiS2_S2_S3_S3_S3_S3_S3_S2_S2_S2_iS2_S2_S2_S2_S2_iS2_S2_S2_S2_S2_S2_S2_ii_param_40];
	ld.param.u64 	%rd90, [_Z30inner_core_impl_kernel_adjointiPKiS0_S0_iifiPKfPfS2_S2_S2_S2_S2_S2_S2_S2_S2_S2_S2_S2_S2_S2_S2_S2_iS3_S3_S3_S3_S3_S3_iiiS2_S2_S3_S3_S3_S3_S3_S2_S2_S2_iS2_S2_S2_S2_S2_iS2_S2_S2_S2_S2_S2_S2_ii_param_41];
	ld.param.u64 	%rd91, [_Z30inner_core_impl_kernel_adjointiPKiS0_S0_iifiPKfPfS2_S2_S2_S2_S2_S2_S2_S2_S2_S2_S2_S2_S2_S2_S2_S2_iS3_S3_S3_S3_S3_S3_iiiS2_S2_S3_S3_S3_S3_S3_S2_S2_S2_iS2_S2_S2_S2_S2_iS2_S2_S2_S2_S2_S2_S2_ii_param_42];
	ld.param.u64 	%rd92, [_Z30inner_core_impl_kernel_adjointiPKiS0_S0_iifiPKfPfS2_S2_S2_S2_S2_S2_S2_S2_S2_S2_S2_S2_S2_S2_S2_S2_iS3_S3_S3_S3_S3_S3_iiiS2_S2_S3_S3_S3_S3_S3_S2_S2_S2_iS2_S2_S2_S2_S2_iS2_S2_S2_S2_S2_S2_S2_ii_param_43];
	ld.param.u64 	%rd93, [_Z30inner_core_impl_kernel_adjointiPKiS0_S0_iifiPKfPfS2_S2_S2_S2_S2_S2_S2_S2_S2_S2_S2_S2_S2_S2_S2_S2_iS3_S3_S3_S3_S3_S3_iiiS2_S2_S3_S3_S3_S3_S3_S2_S2_S2_iS2_S2_S2_S2_S2_iS2_S2_S2_S2_S2_S2_S2_ii_param_44];
	ld.param.u64 	%rd94, [_Z30inner_core_impl_kernel_adjointiPKiS0_S0_iifiPKfPfS2_S2_S2_S2_S2_S2_S2_S2_S2_S2_S2_S2_S2_S2_S2_S2_iS3_S3_S3_S3_S3_S3_iiiS2_S2_S3_S3_S3_S3_S3_S2_S2_S2_iS2_S2_S2_S2_S2_iS2_S2_S2_S2_S2_S2_S2_ii_param_45];
	ld.param.u64 	%rd67, [_Z30inner_core_impl_kernel_adjointiPKiS0_S0_iifiPKfPfS2_S2_S2_S2_S2_S2_S2_S2_S2_S2_S2_S2_S2_S2_S2_S2_iS3_S3_S3_S3_S3_S3_iiiS2_S2_S3_S3_S3_S3_S3_S2_S2_S2_iS2_S2_S2_S2_S2_iS2_S2_S2_S2_S2_S2_S2_ii_param_48];
	ld.param.u64 	%rd68, [_Z30inner_core_impl_kernel_adjointiPKiS0_S0_iifiPKfPfS2_S2_S2_S2_S2_S2_S2_S2_S2_S2_S2_S2_S2_S2_S2_S2_iS3_S3_S3_S3_S3_S3_iiiS2_S2_S3_S3_S3_S3_S3_S2_S2_S2_iS2_S2_S2_S2_S2_iS2_S2_S2_S2_S2_S2_S2_ii_param_49];
	ld.param.u64 	%rd70, [_Z30inner_core_impl_kernel_adjointiPKiS0_S0_iifiPKfPfS2_S2_S2_S2_S2_S2_S2_S2_S2_S2_S2_S2_S2_S2_S2_S2_iS3_S3_S3_S3_S3_S3_iiiS2_S2_S3_S3_S3_S3_S3_S2_S2_S2_iS2_S2_S2_S2_S2_iS2_S2_S2_S2_S2_S2_S2_ii_param_51];
	ld.param.u32 	%r49, [_Z30inner_core_impl_kernel_adjointiPKiS0_S0_iifiPKfPfS2_S2_S2_S2_S2_S2_S2_S2_S2_S2_S2_S2_S2_S2_S2_S2_iS3_S3_S3_S3_S3_S3_iiiS2_S2_S3_S3_S3_S3_S3_S2_S2_S2_iS2_S2_S2_S2_S2_iS2_S2_S2_S2_S2_S2_S2_ii_param_52];
	ld.param.u32 	%r50, [_Z30inner_core_impl_kernel_adjointiPKiS0_S0_iifiPKfPfS2_S2_S2_S2_S2_S2_S2_S2_S2_S2_S2_S2_S2_S2_S2_S2_iS3_S3_S3_S3_S3_S3_iiiS2_S2_S3_S3_S3_S3_S3_S2_S2_S2_iS2_S2_S2_S2_S2_iS2_S2_S2_S2_S2_S2_S2_ii_param_60];
	ld.param.u32 	%r51, [_Z30inner_core_impl_kernel_adjointiPKiS0_S0_iifiPKfPfS2_S2_S2_S2_S2_S2_S2_S2_S2_S2_S2_S2_S2_S2_S2_S2_iS3_S3_S3_S3_S3_S3_iiiS2_S2_S3_S3_S3_S3_S3_S2_S2_S2_iS2_S2_S2_S2_S2_iS2_S2_S2_S2_S2_S2_S2_ii_param_61];
	cvta.to.global.u64 	%rd1, %rd91;
	cvta.to.global.u64 	%rd2, %rd90;
	cvta.to.global.u64 	%rd3, %rd89;
	cvta.to.global.u64 	%rd4, %rd88;
	cvta.to.global.u64 	%rd5, %rd87;
	cvta.to.global.u64 	%rd6, %rd94;
	cvta.to.global.u64 	%rd7, %rd93;
	cvta.to.global.u64 	%rd8, %rd92;
	cvta.to.global.u64 	%rd9, %rd84;
	cvta.to.global.u64 	%rd10, %rd83;
	cvta.to.global.u64 	%rd11, %rd82;
	cvta.to.global.u64 	%rd12, %rd81;
	cvta.to.global.u64 	%rd13, %rd80;
	cvta.to.global.u64 	%rd14, %rd78;
	cvta.to.global.u64 	%rd15, %rd86;
	cvta.to.global.u64 	%rd16, %rd79;
	cvta.to.global.u64 	%rd17, %rd85;
	add.u64 	%rd18, %SPL, 0;
	mov.u32 	%r54, %ctaid.y;
	mov.u32 	%r55, %nctaid.x;
	mov.u32 	%r56, %ctaid.x;
	mad.lo.s32 	%r233, %r54, %r55, %r56;
	mov.u32 	%r2, %tid.x;
	cvt.u16.u32 	%rs1, %r2;
	mul.hi.u16 	%rs2, %rs1, 2622;
	cvt.u32.u16 	%r3, %rs2;
	mad.lo.s32 	%r57, %r3, -25, %r2;
	cvt.u16.u32 	%rs3, %r57;
	mul.hi.s16 	%rs4, %rs3, 26215;
	shr.u16 	%rs5, %rs4, 15;
	shr.s16 	%rs6, %rs4, 1;
	add.s16 	%rs7, %rs6, %rs5;
	cvt.s32.s16 	%r4, %rs7;
	mul.wide.s16 	%r58, %rs7, -5;
	add.s32 	%r5, %r58, %r57;
	setp.gt.u32 	%p3, %r2, 124;
	setp.ge.s32 	%p4, %r233, %r53;
	mov.pred 	%p52, 0;
	or.pred  	%p5, %p3, %p4;
	@%p5 bra 	$L__BB0_5;
	setp.ne.s32 	%p6, %r43, 0;
	@%p6 bra 	$L__BB0_3;
	add.s32 	%r59, %r42, -1;
	mad.lo.s32 	%r60, %r59, %r41, %r233;
	cvta.to.global.u64 	%rd96, %rd48;
	mul.wide.s32 	%rd97, %r60, 4;
	add.s64 	%rd98, %rd96, %rd97;
	ld.global.u32 	%r61, [%rd98];
	add.s32 	%r233, %r61, -1;
$L__BB0_3:
	cvta.to.global.u64 	%rd99, %rd47;
	mul.wide.s32 	%rd100, %r233, 4;
	add.s64 	%rd101, %rd99, %rd100;
	ld.global.u32 	%r63, [%rd101];
	setp.eq.s32 	%p8, %r63, 11;
	@%p8 bra 	$L__BB0_5;
	mad.lo.s32 	%r64, %r233, 125, %r2;
	cvta.to.global.u64 	%rd102, %rd46;
	mul.wide.s32 	%rd103, %r64, 4;
	add.s64 	%rd104, %rd102, %rd103;
	ld.global.u32 	%r65, [%rd104];
	add.s32 	%r232, %r65, -1;
	mul.lo.s32 	%r66, %r232, 3;
	cvta.to.global.u64 	%rd105, %rd49;
	mul.wide.s32 	%rd106, %r66, 4;
	add.s64 	%rd107, %rd105, %rd106;
	ld.global.f32 	%f137, [%rd107];
	shl.b32 	%r67, %r2, 2;
	mov.u32 	%r68, _ZZ30inner_core_impl_kernel_adjointiPKiS0_S0_iifiPKfPfS2_S2_S2_S2_S2_S2_S2_S2_S2_S2_S2_S2_S2_S2_S2_S2_iS3_S3_S3_S3_S3_S3_iiiS2_S2_S3_S3_S3_S3_S3_S2_S2_S2_iS2_S2_S2_S2_S2_iS2_S2_S2_S2_S2_S2_S2_iiE12s_dummyx_loc;
	add.s32 	%r69, %r68, %r67;
	st.shared.f32 	[%r69], %f137;
	ld.global.f32 	%f138, [%rd107+4];
	mov.u32 	%r70, _ZZ30inner_core_impl_kernel_adjointiPKiS0_S0_iifiPKfPfS2_S2_S2_S2_S2_S2_S2_S2_S2_S2_S2_S2_S2_S2_S2_S2_iS3_S3_S3_S3_S3_S3_iiiS2_S2_S3_S3_S3_S3_S3_S2_S2_S2_iS2_S2_S2_S2_S2_iS2_S2_S2_S2_S2_S2_S2_iiE12s_dummyy_loc;
	add.s32 	%r71, %r70, %r67;
	st.shared.f32 	[%r71], %f138;
	ld.global.f32 	%f139, [%rd107+8];
	mov.u32 	%r72, _ZZ30inner_core_impl_kernel_adjointiPKiS0_S0_iifiPKfPfS2_S2_S2_S2_S2_S2_S2_S2_S2_S2_S2_S2_S2_S2_S2_S2_iS3_S3_S3_S3_S3_S3_iiiS2_S2_S3_S3_S3_S3_S3_S2_S2_S2_iS2_S2_S2_S2_S2_iS2_S2_S2_S2_S2_S2_S2_iiE12s_dummyz_loc;
	add.s32 	%r73, %r72, %r67;
	st.shared.f32 	[%r73], %f139;
	mov.pred 	%p52, -1;
$L__BB0_5:
	setp.gt.u32 	%p10, %r2, 24;
	@%p10 bra 	$L__BB0_7;
	cvta.to.global.u64 	%rd108, %rd59;
	mul.wide.u32 	%rd109, %r2, 4;
	add.s64 	%rd110, %rd108, %rd109;
	ld.global.f32 	%f140, [%rd110];
	shl.b32 	%r74, %r2, 2;
	mov.u32 	%r75, _ZZ30inner_core_impl_kernel_adjointiPKiS0_S0_iifiPKfPfS2_S2_S2_S2_S2_S2_S2_S2_S2_S2_S2_S2_S2_S2_S2_S2_iS3_S3_S3_S3_S3_S3_iiiS2_S2_S3_S3_S3_S3_S3_S2_S2_S2_iS2_S2_S2_S2_S2_iS2_S2_S2_S2_S2_S2_S2_iiE12sh_hprime_xx;
	add.s32 	%r76, %r75, %r74;
	st.shared.f32 	[%r76], %f140;
	cvta.to.global.u64 	%rd111, %rd60;
	add.s64 	%rd112, %rd111, %rd109;
	ld.global.f32 	%f141, [%rd112];
	mov.u32 	%r77, _ZZ30inner_core_impl_kernel_adjointiPKiS0_S0_iifiPKfPfS2_S2_S2_S2_S2_S2_S2_S2_S2_S2_S2_S2_S2_S2_S2_S2_iS3_S3_S3_S3_S3_S3_iiiS2_S2_S3_S3_S3_S3_S3_S2_S2_S2_iS2_S2_S2_S2_S2_iS2_S2_S2_S2_S2_S2_S2_iiE16sh_hprimewgll_xx;
	add.s32 	%r78, %r77, %r74;
	st.shared.f32 	[%r78], %f141;
$L__BB0_7:
	bar.sync 	0;
	not.pred 	%p11, %p52;
	@%p11 bra 	$L__BB0_42;
	ld.param.u32 	%r228, [_Z30inner_core_impl_kernel_adjointiPKiS0_S0_iifiPKfPfS2_S2_S2_S2_S2_S2_S2_S2_S2_S2_S2_S2_S2_S2_S2_S2_iS3_S3_S3_S3_S3_S3_iiiS2_S2_S3_S3_S3_S3_S3_S2_S2_S2_iS2_S2_S2_S2_S2_iS2_S2_S2_S2_S2_S2_S2_ii_param_26];
	ld.param.u64 	%rd227, [_Z30inner_core_impl_kernel_adjointiPKiS0_S0_iifiPKfPfS2_S2_S2_S2_S2_S2_S2_S2_S2_S2_S2_S2_S2_S2_S2_S2_iS3_S3_S3_S3_S3_S3_iiiS2_S2_S3_S3_S3_S3_S3_S2_S2_S2_iS2_S2_S2_S2_S2_iS2_S2_S2_S2_S2_S2_S2_ii_param_18];
	ld.param.u64 	%rd226, [_Z30inner_core_impl_kernel_adjointiPKiS0_S0_iifiPKfPfS2_S2_S2_S2_S2_S2_S2_S2_S2_S2_S2_S2_S2_S2_S2_S2_iS3_S3_S3_S3_S3_S3_iiiS2_S2_S3_S3_S3_S3_S3_S2_S2_S2_iS2_S2_S2_S2_S2_iS2_S2_S2_S2_S2_S2_S2_ii_param_15];
	ld.param.u64 	%rd225, [_Z30inner_core_impl_kernel_adjointiPKiS0_S0_iifiPKfPfS2_S2_S2_S2_S2_S2_S2_S2_S2_S2_S2_S2_S2_S2_S2_S2_iS3_S3_S3_S3_S3_S3_iiiS2_S2_S3_S3_S3_S3_S3_S2_S2_S2_iS2_S2_S2_S2_S2_iS2_S2_S2_S2_S2_S2_S2_ii_param_14];
	ld.param.u64 	%rd224, [_Z30inner_core_impl_kernel_adjointiPKiS0_S0_iifiPKfPfS2_S2_S2_S2_S2_S2_S2_S2_S2_S2_S2_S2_S2_S2_S2_S2_iS3_S3_S3_S3_S3_S3_iiiS2_S2_S3_S3_S3_S3_S3_S2_S2_S2_iS2_S2_S2_S2_S2_iS2_S2_S2_S2_S2_S2_S2_ii_param_13];
	ld.param.u64 	%rd223, [_Z30inner_core_impl_kernel_adjointiPKiS0_S0_iifiPKfPfS2_S2_S2_S2_S2_S2_S2_S2_S2_S2_S2_S2_S2_S2_S2_S2_iS3_S3_S3_S3_S3_S3_iiiS2_S2_S3_S3_S3_S3_S3_S2_S2_S2_iS2_S2_S2_S2_S2_iS2_S2_S2_S2_S2_S2_S2_ii_param_12];
	ld.param.u64 	%rd222, [_Z30inner_core_impl_kernel_adjointiPKiS0_S0_iifiPKfPfS2_S2_S2_S2_S2_S2_S2_S2_S2_S2_S2_S2_S2_S2_S2_S2_iS3_S3_S3_S3_S3_S3_iiiS2_S2_S3_S3_S3_S3_S3_S2_S2_S2_iS2_S2_S2_S2_S2_iS2_S2_S2_S2_S2_S2_S2_ii_param_10];
	mul.lo.s32 	%r79, %r3, 25;
	mul.lo.s32 	%r80, %r4, 5;
	add.s32 	%r81, %r80, %r79;
	add.s32 	%r82, %r5, %r79;
	add.s32 	%r83, %r5, %r80;
	shl.b32 	%r84, %r5, 2;
	mov.u32 	%r85, _ZZ30inner_core_impl_kernel_adjointiPKiS0_S0_iifiPKfPfS2_S2_S2_S2_S2_S2_S2_S2_S2_S2_S2_S2_S2_S2_S2_S2_iS3_S3_S3_S3_S3_S3_iiiS2_S2_S3_S3_S3_S3_S3_S2_S2_S2_iS2_S2_S2_S2_S2_iS2_S2_S2_S2_S2_S2_S2_iiE12sh_hprime_xx;
	add.s32 	%r86, %r85, %r84;
	ld.shared.f32 	%f144, [%r86];
	shl.b32 	%r87, %r81, 2;
	mov.u32 	%r88, _ZZ30inner_core_impl_kernel_adjointiPKiS0_S0_iifiPKfPfS2_S2_S2_S2_S2_S2_S2_S2_S2_S2_S2_S2_S2_S2_S2_S2_iS3_S3_S3_S3_S3_S3_iiiS2_S2_S3_S3_S3_S3_S3_S2_S2_S2_iS2_S2_S2_S2_S2_iS2_S2_S2_S2_S2_S2_S2_iiE12s_dummyx_loc;
	add.s32 	%r89, %r88, %r87;
	ld.shared.f32 	%f145, [%r89];
	fma.rn.f32 	%f146, %f144, %f145, 0f00000000;
	mov.u32 	%r90, _ZZ30inner_core_impl_kernel_adjointiPKiS0_S0_iifiPKfPfS2_S2_S2_S2_S2_S2_S2_S2_S2_S2_S2_S2_S2_S2_S2_S2_iS3_S3_S3_S3_S3_S3_iiiS2_S2_S3_S3_S3_S3_S3_S2_S2_S2_iS2_S2_S2_S2_S2_iS2_S2_S2_S2_S2_S2_S2_iiE12s_dummyy_loc;
	add.s32 	%r91, %r90, %r87;
	ld.shared.f32 	%f147, [%r91];
	fma.rn.f32 	%f148, %f144, %f147, 0f00000000;
	mov.u32 	%r92, _ZZ30inner_core_impl_kernel_adjointiPKiS0_S0_iifiPKfPfS2_S2_S2_S2_S2_S2_S2_S2_S2_S2_S2_S2_S2_S2_S2_S2_iS3_S3_S3_S3_S3_S3_iiiS2_S2_S3_S3_S3_S3_S3_S2_S2_S2_iS2_S2_S2_S2_S2_iS2_S2_S2_S2_S2_S2_S2_iiE12s_dummyz_loc;
	add.s32 	%r93, %r92, %r87;
	ld.shared.f32 	%f149, [%r93];
	fma.rn.f32 	%f150, %f144, %f149, 0f00000000;
	shl.b32 	%r94, %r4, 2;
	add.s32 	%r95, %r85, %r94;
	ld.shared.f32 	%f151, [%r95];
	shl.b32 	%r96, %r82, 2;
	add.s32 	%r97, %r88, %r96;
	ld.shared.f32 	%f152, [%r97];
	fma.rn.f32 	%f153, %f151, %f152, 0f00000000;
	add.s32 	%r98, %r90, %r96;
	ld.shared.f32 	%f154, [%r98];
	fma.rn.f32 	%f155, %f151, %f154, 0f00000000;
	add.s32 	%r99, %r92, %r96;
	ld.shared.f32 	%f156, [%r99];
	fma.rn.f32 	%f157, %f151, %f156, 0f00000000;
	shl.b32 	%r100, %r3, 2;
	add.s32 	%r101, %r85, %r100;
	ld.shared.f32 	%f158, [%r101];
	shl.b32 	%r102, %r83, 2;
	add.s32 	%r103, %r88, %r102;
	ld.shared.f32 	%f159, [%r103];
	fma.rn.f32 	%f160, %f158, %f159, 0f00000000;
	add.s32 	%r104, %r90, %r102;
	ld.shared.f32 	%f161, [%r104];
	fma.rn.f32 	%f162, %f158, %f161, 0f00000000;
	add.s32 	%r105, %r92, %r102;
	ld.shared.f32 	%f163, [%r105];
	fma.rn.f32 	%f164, %f158, %f163, 0f00000000;
	ld.shared.f32 	%f165, [%r86+20];
	ld.shared.f32 	%f166, [%r89+4];
	fma.rn.f32 	%f167, %f165, %f166, %f146;
	ld.shared.f32 	%f168, [%r91+4];
	fma.rn.f32 	%f169, %f165, %f168, %f148;
	ld.shared.f32 	%f170, [%r93+4];
	fma.rn.f32 	%f171, %f165, %f170, %f150;
	ld.shared.f32 	%f172, [%r95+20];
	ld.shared.f32 	%f173, [%r97+20];
	fma.rn.f32 	%f174, %f172, %f173, %f153;
	ld.shared.f32 	%f175, [%r98+20];
	fma.rn.f32 	%f176, %f172, %f175, %f155;
	ld.shared.f32 	%f177, [%r99+20];
	fma.rn.f32 	%f178, %f172, %f177, %f157;
	ld.shared.f32 	%f179, [%r101+20];
	ld.shared.f32 	%f180, [%r103+100];
	fma.rn.f32 	%f181, %f179, %f180, %f160;
	ld.shared.f32 	%f182, [%r104+100];
	fma.rn.f32 	%f183, %f179, %f182, %f162;
	ld.shared.f32 	%f184, [%r105+100];
	fma.rn.f32 	%f185, %f179, %f184, %f164;
	ld.shared.f32 	%f186, [%r86+40];
	ld.shared.f32 	%f187, [%r89+8];
	fma.rn.f32 	%f188, %f186, %f187, %f167;
	ld.shared.f32 	%f189, [%r91+8];
	fma.rn.f32 	%f190, %f186, %f189, %f169;
	ld.shared.f32 	%f191, [%r93+8];
	fma.rn.f32 	%f192, %f186, %f191, %f171;
	ld.shared.f32 	%f193, [%r95+40];
	ld.shared.f32 	%f194, [%r97+40];
	fma.rn.f32 	%f195, %f193, %f194, %f174;
	ld.shared.f32 	%f196, [%r98+40];
	fma.rn.f32 	%f197, %f193, %f196, %f176;
	ld.shared.f32 	%f198, [%r99+40];
	fma.rn.f32 	%f199, %f193, %f198, %f178;
	ld.shared.f32 	%f200, [%r101+40];
	ld.shared.f32 	%f201, [%r103+200];
	fma.rn.f32 	%f202, %f200, %f201, %f181;
	ld.shared.f32 	%f203, [%r104+200];
	fma.rn.f32 	%f204, %f200, %f203, %f183;
	ld.shared.f32 	%f205, [%r105+200];
	fma.rn.f32 	%f206, %f200, %f205, %f185;
	ld.shared.f32 	%f207, [%r86+60];
	ld.shared.f32 	%f208, [%r89+12];
	fma.rn.f32 	%f209, %f207, %f208, %f188;
	ld.shared.f32 	%f210, [%r91+12];
	fma.rn.f32 	%f211, %f207, %f210, %f190;
	ld.shared.f32 	%f212, [%r93+12];
	fma.rn.f32 	%f213, %f207, %f212, %f192;
	ld.shared.f32 	%f214, [%r95+60];
	ld.shared.f32 	%f215, [%r97+60];
	fma.rn.f32 	%f216, %f214, %f215, %f195;
	ld.shared.f32 	%f217, [%r98+60];
	fma.rn.f32 	%f218, %f214, %f217, %f197;
	ld.shared.f32 	%f219, [%r99+60];
	fma.rn.f32 	%f220, %f214, %f219, %f199;
	ld.shared.f32 	%f221, [%r101+60];
	ld.shared.f32 	%f222, [%r103+300];
	fma.rn.f32 	%f223, %f221, %f222, %f202;
	ld.shared.f32 	%f224, [%r104+300];
	fma.rn.f32 	%f225, %f221, %f224, %f204;
	ld.shared.f32 	%f226, [%r105+300];
	fma.rn.f32 	%f227, %f221, %f226, %f206;
	ld.shared.f32 	%f228, [%r86+80];
	ld.shared.f32 	%f229, [%r89+16];
	fma.rn.f32 	%f230, %f228, %f229, %f209;
	ld.shared.f32 	%f231, [%r91+16];
	fma.rn.f32 	%f232, %f228, %f231, %f211;
	ld.shared.f32 	%f233, [%r93+16];
	fma.rn.f32 	%f234, %f228, %f233, %f213;
	ld.shared.f32 	%f235, [%r95+80];
	ld.shared.f32 	%f236, [%r97+80];
	fma.rn.f32 	%f237, %f235, %f236, %f216;
	ld.shared.f32 	%f238, [%r98+80];
	fma.rn.f32 	%f239, %f235, %f238, %f218;
	ld.shared.f32 	%f240, [%r99+80];
	fma.rn.f32 	%f241, %f235, %f240, %f220;
	ld.shared.f32 	%f242, [%r101+80];
	ld.shared.f32 	%f243, [%r103+400];
	fma.rn.f32 	%f244, %f242, %f243, %f223;
	ld.shared.f32 	%f245, [%r104+400];
	fma.rn.f32 	%f246, %f242, %f245, %f225;
	ld.shared.f32 	%f247, [%r105+400];
	fma.rn.f32 	%f248, %f242, %f247, %f227;
	shl.b32 	%r106, %r233, 7;
	add.s32 	%r11, %r106, %r2;
	cvta.to.global.u64 	%rd113, %rd222;
	mul.wide.s32 	%rd114, %r11, 4;
	add.s64 	%rd115, %rd113, %rd114;
	ld.global.f32 	%f1, [%rd115];
	cvta.to.global.u64 	%rd116, %rd224;
	add.s64 	%rd117, %rd116, %rd114;
	ld.global.f32 	%f2, [%rd117];
	cvta.to.global.u64 	%rd118, %rd56;
	add.s64 	%rd119, %rd118, %rd114;
	ld.global.f32 	%f3, [%rd119];
	cvta.to.global.u64 	%rd120, %rd51;
	add.s64 	%rd121, %rd120, %rd114;
	ld.global.f32 	%f4, [%rd121];
	cvta.to.global.u64 	%rd122, %rd225;
	add.s64 	%rd123, %rd122, %rd114;
	ld.global.f32 	%f5, [%rd123];
	cvta.to.global.u64 	%rd124, %rd57;
	add.s64 	%rd125, %rd124, %rd114;
	ld.global.f32 	%f6, [%rd125];
	cvta.to.global.u64 	%rd126, %rd223;
	add.s64 	%rd127, %rd126, %rd114;
	ld.global.f32 	%f7, [%rd127];
	cvta.to.global.u64 	%rd128, %rd226;
	add.s64 	%rd129, %rd128, %rd114;
	ld.global.f32 	%f8, [%rd129];
	cvta.to.global.u64 	%rd130, %rd227;
	add.s64 	%rd131, %rd130, %rd114;
	ld.global.f32 	%f9, [%rd131];
	mul.f32 	%f249, %f237, %f2;
	fma.rn.f32 	%f250, %f230, %f1, %f249;
	fma.rn.f32 	%f10, %f244, %f3, %f250;
	mul.f32 	%f251, %f237, %f5;
	fma.rn.f32 	%f252, %f230, %f4, %f251;
	fma.rn.f32 	%f253, %f244, %f6, %f252;
	mul.f32 	%f254, %f237, %f8;
	fma.rn.f32 	%f255, %f230, %f7, %f254;
	fma.rn.f32 	%f256, %f244, %f9, %f255;
	mul.f32 	%f257, %f239, %f2;
	fma.rn.f32 	%f258, %f232, %f1, %f257;
	fma.rn.f32 	%f259, %f246, %f3, %f258;
	mul.f32 	%f260, %f239, %f5;
	fma.rn.f32 	%f261, %f232, %f4, %f260;
	fma.rn.f32 	%f11, %f246, %f6, %f261;
	mul.f32 	%f262, %f239, %f8;
	fma.rn.f32 	%f263, %f232, %f7, %f262;
	fma.rn.f32 	%f264, %f246, %f9, %f263;
	mul.f32 	%f265, %f241, %f2;
	fma.rn.f32 	%f266, %f234, %f1, %f265;
	fma.rn.f32 	%f267, %f248, %f3, %f266;
	mul.f32 	%f268, %f241, %f5;
	fma.rn.f32 	%f269, %f234, %f4, %f268;
	fma.rn.f32 	%f270, %f248, %f6, %f269;
	mul.f32 	%f271, %f241, %f8;
	fma.rn.f32 	%f272, %f234, %f7, %f271;
	fma.rn.f32 	%f12, %f248, %f9, %f272;
	add.f32 	%f13, %f10, %f11;
	add.f32 	%f14, %f259, %f253;
	add.f32 	%f15, %f267, %f256;
	add.f32 	%f16, %f270, %f264;
	setp.eq.s32 	%p12, %r228, 0;
	@%p12 bra 	$L__BB0_12;
	add.f32 	%f273, %f13, %f12;
	mul.f32 	%f17, %f273, 0f3EAAAAAB;
	sub.f32 	%f735, %f10, %f17;
	sub.f32 	%f736, %f11, %f17;
	mul.f32 	%f737, %f14, 0f3F000000;
	mul.f32 	%f738, %f15, 0f3F000000;
	mul.f32 	%f739, %f16, 0f3F000000;
	setp.ne.s32 	%p13, %r50, 1;
	@%p13 bra 	$L__BB0_11;
	mul.wide.u32 	%rd134, %r2, 4;
	add.s64 	%rd135, %rd17, %rd134;
	st.global.f32 	[%rd135], %f17;
	bra.uni 	$L__BB0_12;
$L__BB0_11:
	mad.lo.s32 	%r107, %r233, -3, %r11;
	mul.wide.s32 	%rd132, %r107, 4;
	add.s64 	%rd133, %rd17, %rd132;
	st.global.f32 	[%rd133], %f17;
$L__BB0_12:
	ld.param.u64 	%rd231, [_Z30inner_core_impl_kernel_adjointiPKiS0_S0_iifiPKfPfS2_S2_S2_S2_S2_S2_S2_S2_S2_S2_S2_S2_S2_S2_S2_S2_iS3_S3_S3_S3_S3_S3_iiiS2_S2_S3_S3_S3_S3_S3_S2_S2_S2_iS2_S2_S2_S2_S2_iS2_S2_S2_S2_S2_S2_S2_ii_param_24];
	cvta.to.global.u64 	%rd136, %rd231;
	mul.wide.s32 	%rd137, %r11, 4;
	add.s64 	%rd138, %rd136, %rd137;
	ld.global.f32 	%f28, [%rd138];
	add.s64 	%rd139, %rd16, %rd137;
	ld.global.f32 	%f751, [%rd139];
	setp.eq.s32 	%p14, %r45, 0;
	mov.f32 	%f740, %f751;
	@%p14 bra 	$L__BB0_16;
	setp.eq.s32 	%p15, %r47, 0;
	@%p15 bra 	$L__BB0_15;
	mad.lo.s32 	%r108, %r233, -3, %r11;
	mul.wide.s32 	%rd140, %r108, 4;
	add.s64 	%rd141, %rd15, %rd140;
	ld.global.f32 	%f275, [%rd141];
	mul.f32 	%f740, %f751, %f275;
	add.f32 	%f276, %f275, 0fBF800000;
	mul.f32 	%f741, %f751, %f276;
	bra.uni 	$L__BB0_16;
$L__BB0_15:
	mul.wide.s32 	%rd142, %r233, 4;
	add.s64 	%rd143, %rd15, %rd142;
	ld.global.f32 	%f277, [%rd143];
	mul.f32 	%f740, %f751, %f277;
	add.f32 	%f278, %f277, 0fBF800000;
	mul.f32 	%f741, %f751, %f278;
$L__BB0_16:
	ld.param.u32 	%r230, [_Z30inner_core_impl_kernel_adjointiPKiS0_S0_iifiPKfPfS2_S2_S2_S2_S2_S2_S2_S2_S2_S2_S2_S2_S2_S2_S2_S2_iS3_S3_S3_S3_S3_S3_iiiS2_S2_S3_S3_S3_S3_S3_S2_S2_S2_iS2_S2_S2_S2_S2_iS2_S2_S2_S2_S2_S2_S2_ii_param_46];
	setp.eq.s32 	%p16, %r230, 0;
	@%p16 bra 	$L__BB0_20;
	ld.param.u64 	%rd233, [_Z30inner_core_impl_kernel_adjointiPKiS0_S0_iifiPKfPfS2_S2_S2_S2_S2_S2_S2_S2_S2_S2_S2_S2_S2_S2_S2_S2_iS3_S3_S3_S3_S3_S3_iiiS2_S2_S3_S3_S3_S3_S3_S2_S2_S2_iS2_S2_S2_S2_S2_iS2_S2_S2_S2_S2_S2_S2_ii_param_50];
	ld.param.u64 	%rd232, [_Z30inner_core_impl_kernel_adjointiPKiS0_S0_iifiPKfPfS2_S2_S2_S2_S2_S2_S2_S2_S2_S2_S2_S2_S2_S2_S2_S2_iS3_S3_S3_S3_S3_S3_iiiS2_S2_S3_S3_S3_S3_S3_S2_S2_S2_iS2_S2_S2_S2_S2_iS2_S2_S2_S2_S2_S2_S2_ii_param_47];
	cvta.to.global.u64 	%rd144, %rd232;
	mul.wide.s32 	%rd145, %r11, 4;
	add.s64 	%rd146, %rd144, %rd145;
	ld.global.f32 	%f742, [%rd146];
	cvta.to.global.u64 	%rd147, %rd67;
	add.s64 	%rd148, %rd147, %rd145;
	ld.global.f32 	%f743, [%rd148];
	cvta.to.global.u64 	%rd149, %rd68;
	add.s64 	%rd150, %rd149, %rd145;
	ld.global.f32 	%f744, [%rd150];
	cvta.to.global.u64 	%rd151, %rd233;
	add.s64 	%rd152, %rd151, %rd145;
	ld.global.f32 	%f745, [%rd152];
	cvta.to.global.u64 	%rd153, %rd70;
	add.s64 	%rd154, %rd153, %rd145;
	ld.global.f32 	%f751, [%rd154];
	@%p14 bra 	$L__BB0_19;
	fma.rn.f32 	%f742, %f741, 0f3FAAAAAB, %f742;
	mul.f32 	%f279, %f741, 0f3F2AAAAB;
	sub.f32 	%f743, %f743, %f279;
	sub.f32 	%f744, %f744, %f279;
	fma.rn.f32 	%f745, %f741, 0f3FAAAAAB, %f745;
	add.f32 	%f751, %f741, %f751;
$L__BB0_19:
	mul.f32 	%f280, %f11, %f743;
	fma.rn.f32 	%f281, %f10, %f742, %f280;
	fma.rn.f32 	%f752, %f12, %f744, %f281;
	mul.f32 	%f282, %f10, %f743;
	fma.rn.f32 	%f283, %f11, %f742, %f282;
	fma.rn.f32 	%f755, %f12, %f744, %f283;
	mul.f32 	%f284, %f11, %f744;
	fma.rn.f32 	%f285, %f10, %f744, %f284;
	fma.rn.f32 	%f757, %f12, %f745, %f285;
	sub.f32 	%f286, %f742, %f743;
	mul.f32 	%f287, %f14, %f286;
	mul.f32 	%f753, %f287, 0f3F000000;
	bra.uni 	$L__BB0_21;
$L__BB0_20:
	fma.rn.f32 	%f288, %f740, 0f3FAAAAAB, %f28;
	add.f32 	%f289, %f740, %f740;
	sub.f32 	%f290, %f288, %f289;
	add.f32 	%f291, %f11, %f12;
	mul.f32 	%f292, %f291, %f290;
	fma.rn.f32 	%f752, %f10, %f288, %f292;
	add.f32 	%f293, %f10, %f12;
	mul.f32 	%f294, %f293, %f290;
	fma.rn.f32 	%f755, %f11, %f288, %f294;
	mul.f32 	%f295, %f13, %f290;
	fma.rn.f32 	%f757, %f12, %f288, %f295;
	mul.f32 	%f753, %f14, %f751;
$L__BB0_21:
	mul.f32 	%f762, %f15, %f751;
	mul.f32 	%f765, %f16, %f751;
	setp.ne.s32 	%p19, %r46, 0;
	or.pred  	%p20, %p14, %p19;
	@%p20 bra 	$L__BB0_23;
	mad.lo.s32 	%r109, %r233, -3, %r11;
	mul.lo.s32 	%r110, %r109, 3;
	mul.wide.s32 	%rd155, %r110, 4;
	add.s64 	%rd156, %rd5, %rd155;
	ld.global.f32 	%f296, [%rd156];
	add.s64 	%rd157, %rd4, %rd155;
	ld.global.f32 	%f297, [%rd157];
	sub.f32 	%f298, %f752, %f296;
	sub.f32 	%f299, %f755, %f297;
	add.f32 	%f300, %f757, %f296;
	add.f32 	%f301, %f300, %f297;
	add.s64 	%rd158, %rd3, %rd155;
	ld.global.f32 	%f302, [%rd158];
	sub.f32 	%f303, %f753, %f302;
	add.s64 	%rd159, %rd2, %rd155;
	ld.global.f32 	%f304, [%rd159];
	sub.f32 	%f305, %f762, %f304;
	add.s64 	%rd160, %rd1, %rd155;
	ld.global.f32 	%f306, [%rd160];
	sub.f32 	%f307, %f765, %f306;
	ld.global.f32 	%f308, [%rd156+4];
	ld.global.f32 	%f309, [%rd157+4];
	sub.f32 	%f310, %f298, %f308;
	sub.f32 	%f311, %f299, %f309;
	add.f32 	%f312, %f301, %f308;
	add.f32 	%f313, %f312, %f309;
	ld.global.f32 	%f314, [%rd158+4];
	sub.f32 	%f315, %f303, %f314;
	ld.global.f32 	%f316, [%rd159+4];
	sub.f32 	%f317, %f305, %f316;
	ld.global.f32 	%f318, [%rd160+4];
	sub.f32 	%f319, %f307, %f318;
	ld.global.f32 	%f320, [%rd156+8];
	ld.global.f32 	%f321, [%rd157+8];
	sub.f32 	%f752, %f310, %f320;
	sub.f32 	%f755, %f311, %f321;
	add.f32 	%f322, %f313, %f320;
	add.f32 	%f757, %f322, %f321;
	ld.global.f32 	%f323, [%rd158+8];
	sub.f32 	%f753, %f315, %f323;
	ld.global.f32 	%f324, [%rd159+8];
	sub.f32 	%f762, %f317, %f324;
	ld.global.f32 	%f325, [%rd160+8];
	sub.f32 	%f765, %f319, %f325;
$L__BB0_23:
	mul.f32 	%f327, %f5, %f9;
	mul.f32 	%f328, %f6, %f8;
	sub.f32 	%f329, %f327, %f328;
	mul.f32 	%f330, %f1, %f329;
	mul.f32 	%f331, %f2, %f9;
	mul.f32 	%f332, %f3, %f8;
	sub.f32 	%f333, %f331, %f332;
	mul.f32 	%f334, %f4, %f333;
	sub.f32 	%f335, %f330, %f334;
	mul.f32 	%f336, %f2, %f6;
	mul.f32 	%f337, %f3, %f5;
	sub.f32 	%f338, %f336, %f337;
	fma.rn.f32 	%f339, %f7, %f338, %f335;
	rcp.rn.f32 	%f78, %f339;
	setp.eq.s32 	%p21, %r49, 0;
	mov.f32 	%f763, %f753;
	mov.f32 	%f766, %f762;
	mov.f32 	%f767, %f765;
	@%p21 bra 	$L__BB0_41;
	ld.param.u64 	%rd236, [_Z30inner_core_impl_kernel_adjointiPKiS0_S0_iifiPKfPfS2_S2_S2_S2_S2_S2_S2_S2_S2_S2_S2_S2_S2_S2_S2_S2_iS3_S3_S3_S3_S3_S3_iiiS2_S2_S3_S3_S3_S3_S3_S2_S2_S2_iS2_S2_S2_S2_S2_iS2_S2_S2_S2_S2_S2_S2_ii_param_55];
	ld.param.u64 	%rd235, [_Z30inner_core_impl_kernel_adjointiPKiS0_S0_iifiPKfPfS2_S2_S2_S2_S2_S2_S2_S2_S2_S2_S2_S2_S2_S2_S2_S2_iS3_S3_S3_S3_S3_S3_iiiS2_S2_S3_S3_S3_S3_S3_S2_S2_S2_iS2_S2_S2_S2_S2_iS2_S2_S2_S2_S2_S2_S2_ii_param_54];
	ld.param.u64 	%rd234, [_Z30inner_core_impl_kernel_adjointiPKiS0_S0_iifiPKfPfS2_S2_S2_S2_S2_S2_S2_S2_S2_S2_S2_S2_S2_S2_S2_S2_iS3_S3_S3_S3_S3_S3_iiiS2_S2_S3_S3_S3_S3_S3_S2_S2_S2_iS2_S2_S2_S2_S2_iS2_S2_S2_S2_S2_S2_S2_ii_param_53];
	cvta.to.global.u64 	%rd161, %rd234;
	mul.wide.s32 	%rd162, %r232, 4;
	add.s64 	%rd163, %rd161, %rd162;
	ld.global.f32 	%f79, [%rd163];
	cvta.to.global.u64 	%rd164, %rd235;
	add.s64 	%rd165, %rd164, %rd162;
	ld.global.f32 	%f80, [%rd165];
	cvta.to.global.u64 	%rd166, %rd236;
	add.s64 	%rd167, %rd166, %rd162;
	ld.global.f32 	%f81, [%rd167];
	mul.f32 	%f340, %f80, 0f3F22F983;
	cvt.rni.s32.f32 	%r237, %f340;
	cvt.rn.f32.s32 	%f341, %r237;
	fma.rn.f32 	%f342, %f341, 0fBFC90FDA, %f80;
	fma.rn.f32 	%f343, %f341, 0fB3A22168, %f342;
	fma.rn.f32 	%f758, %f341, 0fA7C234C5, %f343;
	abs.f32 	%f83, %f80;
	setp.ltu.f32 	%p22, %f83, 0f47CE4780;
	@%p22 bra 	$L__BB0_32;
	setp.neu.f32 	%p23, %f83, 0f7F800000;
	@%p23 bra 	$L__BB0_27;
	mov.f32 	%f346, 0f00000000;
	mul.rn.f32 	%f758, %f80, %f346;
	mov.b32 	%r237, 0;
	bra.uni 	$L__BB0_32;
$L__BB0_27:
	mov.b32 	%r13, %f80;
	shl.b32 	%r112, %r13, 8;
	or.b32  	%r14, %r112, -2147483648;
	mov.b64 	%rd243, 0;
	mov.b32 	%r234, 0;
	mov.u64 	%rd241, __cudart_i2opi_f;
	mov.u64 	%rd242, %rd18;
$L__BB0_28:
	.pragma "nounroll";
	ld.global.nc.u32 	%r113, [%rd241];
	mad.wide.u32 	%rd170, %r113, %r14, %rd243;
	shr.u64 	%rd243, %rd170, 32;
	st.local.u32 	[%rd242], %rd170;
	add.s32 	%r234, %r234, 1;
	add.s64 	%rd242, %rd242, 4;
	add.s64 	%rd241, %rd241, 4;
	setp.ne.s32 	%p24, %r234, 6;
	@%p24 bra 	$L__BB0_28;
	shr.u32 	%r114, %r13, 23;
	st.local.u32 	[%rd18+24], %rd243;
	and.b32  	%r17, %r114, 31;
	and.b32  	%r115, %r114, 224;
	add.s32 	%r116, %r115, -128;
	shr.u32 	%r117, %r116, 5;
	mul.wide.u32 	%rd171, %r117, 4;
	sub.s64 	%rd25, %rd18, %rd171;
	ld.local.u32 	%r235, [%rd25+24];
	ld.local.u32 	%r236, [%rd25+20];
	setp.eq.s32 	%p25, %r17, 0;
	@%p25 bra 	$L__BB0_31;
	shf.l.wrap.b32 	%r235, %r236, %r235, %r17;
	ld.local.u32 	%r118, [%rd25+16];
	shf.l.wrap.b32 	%r236, %r118, %r236, %r17;
$L__BB0_31:
	shr.u32 	%r119, %r235, 30;
	shf.l.wrap.b32 	%r120, %r236, %r235, 2;
	shl.b32 	%r121, %r236, 2;
	shr.u32 	%r122, %r120, 31;
	add.s32 	%r123, %r122, %r119;
	neg.s32 	%r124, %r123;
	setp.lt.s32 	%p26, %r13, 0;
	selp.b32 	%r237, %r124, %r123, %p26;
	xor.b32  	%r125, %r120, %r13;
	shr.s32 	%r126, %r120, 31;
	xor.b32  	%r127, %r126, %r120;
	xor.b32  	%r128, %r126, %r121;
	cvt.u64.u32 	%rd172, %r127;
	shl.b64 	%rd173, %rd172, 32;
	cvt.u64.u32 	%rd174, %r128;
	or.b64  	%rd175, %rd173, %rd174;
	cvt.rn.f64.s64 	%fd1, %rd175;
	mul.f64 	%fd2, %fd1, 0d3BF921FB54442D19;
	cvt.rn.f32.f64 	%f344, %fd2;
	neg.f32 	%f345, %f344;
	setp.lt.s32 	%p27, %r125, 0;
	selp.f32 	%f758, %f345, %f344, %p27;
$L__BB0_32:
	mul.f32 	%f347, %f81, 0f3F22F983;
	cvt.rni.s32.f32 	%r241, %f347;
	cvt.rn.f32.s32 	%f348, %r241;
	fma.rn.f32 	%f349, %f348, 0fBFC90FDA, %f81;
	fma.rn.f32 	%f350, %f348, 0fB3A22168, %f349;
	fma.rn.f32 	%f759, %f348, 0fA7C234C5, %f350;
	abs.f32 	%f88, %f81;
	setp.ltu.f32 	%p28, %f88, 0f47CE4780;
	@%p28 bra 	$L__BB0_40;
	setp.neu.f32 	%p29, %f88, 0f7F800000;
	@%p29 bra 	$L__BB0_35;
	mov.f32 	%f353, 0f00000000;
	mul.rn.f32 	%f759, %f81, %f353;
	mov.b32 	%r241, 0;
	bra.uni 	$L__BB0_40;
$L__BB0_35:
	mov.b32 	%r27, %f81;
	shl.b32 	%r131, %r27, 8;
	or.b32  	%r28, %r131, -2147483648;
	mov.b64 	%rd246, 0;
	mov.b32 	%r238, 0;
	mov.u64 	%rd244, __cudart_i2opi_f;
	mov.u64 	%rd245, %rd18;
$L__BB0_36:
	.pragma "nounroll";
	ld.global.nc.u32 	%r132, [%rd244];
	mad.wide.u32 	%rd178, %r132, %r28, %rd246;
	shr.u64 	%rd246, %rd178, 32;
	st.local.u32 	[%rd245], %rd178;
	add.s32 	%r238, %r238, 1;
	add.s64 	%rd245, %rd245, 4;
	add.s64 	%rd244, %rd244, 4;
	setp.ne.s32 	%p30, %r238, 6;
	@%p30 bra 	$L__BB0_36;
	shr.u32 	%r133, %r27, 23;
	st.local.u32 	[%rd18+24], %rd246;
	and.b32  	%r31, %r133, 31;
	and.b32  	%r134, %r133, 224;
	add.s32 	%r135, %r134, -128;
	shr.u32 	%r136, %r135, 5;
	mul.wide.u32 	%rd179, %r136, 4;
	sub.s64 	%rd32, %rd18, %rd179;
	ld.local.u32 	%r239, [%rd32+24];
	ld.local.u32 	%r240, [%rd32+20];
	setp.eq.s32 	%p31, %r31, 0;
	@%p31 bra 	$L__BB0_39;
	shf.l.wrap.b32 	%r239, %r240, %r239, %r31;
	ld.local.u32 	%r137, [%rd32+16];
	shf.l.wrap.b32 	%r240, %r137, %r240, %r31;
$L__BB0_39:
	shr.u32 	%r138, %r239, 30;
	shf.l.wrap.b32 	%r139, %r240, %r239, 2;
	shl.b32 	%r140, %r240, 2;
	shr.u32 	%r141, %r139, 31;
	add.s32 	%r142, %r141, %r138;
	neg.s32 	%r143, %r142;
	setp.lt.s32 	%p32, %r27, 0;
	selp.b32 	%r241, %r143, %r142, %p32;
	xor.b32  	%r144, %r139, %r27;
	shr.s32 	%r145, %r139, 31;
	xor.b32  	%r146, %r145, %r139;
	xor.b32  	%r147, %r145, %r140;
	cvt.u64.u32 	%rd180, %r146;
	shl.b64 	%rd181, %rd180, 32;
	cvt.u64.u32 	%rd182, %r147;
	or.b64  	%rd183, %rd181, %rd182;
	cvt.rn.f64.s64 	%fd3, %rd183;
	mul.f64 	%fd4, %fd3, 0d3BF921FB54442D19;
	cvt.rn.f32.f64 	%f351, %fd4;
	neg.f32 	%f352, %f351;
	setp.lt.s32 	%p33, %r144, 0;
	selp.f32 	%f759, %f352, %f351, %p33;
$L__BB0_40:
	ld.param.u64 	%rd240, [_Z30inner_core_impl_kernel_adjointiPKiS0_S0_iifiPKfPfS2_S2_S2_S2_S2_S2_S2_S2_S2_S2_S2_S2_S2_S2_S2_S2_iS3_S3_S3_S3_S3_S3_iiiS2_S2_S3_S3_S3_S3_S3_S2_S2_S2_iS2_S2_S2_S2_S2_iS2_S2_S2_S2_S2_S2_S2_ii_param_59];
	ld.param.u64 	%rd239, [_Z30inner_core_impl_kernel_adjointiPKiS0_S0_iifiPKfPfS2_S2_S2_S2_S2_S2_S2_S2_S2_S2_S2_S2_S2_S2_S2_S2_iS3_S3_S3_S3_S3_S3_iiiS2_S2_S3_S3_S3_S3_S3_S2_S2_S2_iS2_S2_S2_S2_S2_iS2_S2_S2_S2_S2_S2_S2_ii_param_58];
	ld.param.u64 	%rd238, [_Z30inner_core_impl_kernel_adjointiPKiS0_S0_iifiPKfPfS2_S2_S2_S2_S2_S2_S2_S2_S2_S2_S2_S2_S2_S2_S2_S2_iS3_S3_S3_S3_S3_S3_iiiS2_S2_S3_S3_S3_S3_S3_S2_S2_S2_iS2_S2_S2_S2_S2_iS2_S2_S2_S2_S2_S2_S2_ii_param_57];
	ld.param.u64 	%rd237, [_Z30inner_core_impl_kernel_adjointiPKiS0_S0_iifiPKfPfS2_S2_S2_S2_S2_S2_S2_S2_S2_S2_S2_S2_S2_S2_S2_S2_iS3_S3_S3_S3_S3_S3_iiiS2_S2_S3_S3_S3_S3_S3_S2_S2_S2_iS2_S2_S2_S2_S2_iS2_S2_S2_S2_S2_S2_S2_ii_param_56];
	mul.f32 	%f354, %f758, %f758;
	fma.rn.f32 	%f355, %f354, 0f37CBAC00, 0fBAB607ED;
	fma.rn.f32 	%f356, %f355, %f354, 0f3D2AAABB;
	fma.rn.f32 	%f357, %f356, %f354, 0fBEFFFFFF;
	fma.rn.f32 	%f358, %f357, %f354, 0f3F800000;
	fma.rn.f32 	%f359, %f354, 0fB94D4153, 0f3C0885E4;
	fma.rn.f32 	%f360, %f359, %f354, 0fBE2AAAA8;
	fma.rn.f32 	%f361, %f354, %f758, 0f00000000;
	fma.rn.f32 	%f362, %f360, %f361, %f758;
	and.b32  	%r149, %r237, 1;
	setp.eq.b32 	%p34, %r149, 1;
	selp.f32 	%f363, %f358, %f362, %p34;
	selp.f32 	%f364, %f362, %f358, %p34;
	neg.f32 	%f365, %f363;
	and.b32  	%r150, %r237, 2;
	setp.eq.s32 	%p35, %r150, 0;
	selp.f32 	%f366, %f363, %f365, %p35;
	neg.f32 	%f367, %f364;
	add.s32 	%r151, %r237, 1;
	and.b32  	%r152, %r151, 2;
	setp.eq.s32 	%p36, %r152, 0;
	selp.f32 	%f368, %f364, %f367, %p36;
	setp.lt.f32 	%p37, %f79, 0f3783AB2B;
	selp.f32 	%f369, 0f3783AB2B, %f79, %p37;
	mul.f32 	%f370, %f759, %f759;
	fma.rn.f32 	%f371, %f370, 0f37CBAC00, 0fBAB607ED;
	fma.rn.f32 	%f372, %f371, %f370, 0f3D2AAABB;
	fma.rn.f32 	%f373, %f372, %f370, 0fBEFFFFFF;
	fma.rn.f32 	%f374, %f373, %f370, 0f3F800000;
	fma.rn.f32 	%f375, %f370, %f759, 0f00000000;
	fma.rn.f32 	%f376, %f370, 0fB94D4153, 0f3C0885E4;
	fma.rn.f32 	%f377, %f376, %f370, 0fBE2AAAA8;
	fma.rn.f32 	%f378, %f377, %f375, %f759;
	and.b32  	%r153, %r241, 1;
	setp.eq.b32 	%p38, %r153, 1;
	selp.f32 	%f379, %f374, %f378, %p38;
	selp.f32 	%f380, %f378, %f374, %p38;
	and.b32  	%r154, %r241, 2;
	setp.eq.s32 	%p39, %r154, 0;
	neg.f32 	%f381, %f379;
	selp.f32 	%f382, %f379, %f381, %p39;
	add.s32 	%r155, %r241, 1;
	and.b32  	%r156, %r155, 2;
	setp.eq.s32 	%p40, %r156, 0;
	neg.f32 	%f383, %f380;
	selp.f32 	%f384, %f380, %f383, %p40;
	mul.f32 	%f385, %f369, 0f45C71800;
	mul.f32 	%f386, %f385, 0f41200000;
	cvt.rni.f32.f32 	%f387, %f386;
	add.f32 	%f388, %f387, 0fBF800000;
	cvt.rzi.s32.f32 	%r157, %f388;
	max.s32 	%r158, %r157, 0;
	cvta.to.global.u64 	%rd184, %rd237;
	mul.wide.u32 	%rd185, %r158, 4;
	add.s64 	%rd186, %rd184, %rd185;
	ld.global.f32 	%f389, [%rd186];
	cvta.to.global.u64 	%rd187, %rd238;
	add.s64 	%rd188, %rd187, %rd185;
	ld.global.f32 	%f390, [%rd188];
	cvta.to.global.u64 	%rd189, %rd239;
	add.s64 	%rd190, %rd189, %rd185;
	ld.global.f32 	%f391, [%rd190];
	mul.f32 	%f392, %f366, %f389;
	mul.f32 	%f393, %f392, %f384;
	mul.f32 	%f394, %f392, %f382;
	mul.f32 	%f395, %f368, %f389;
	div.rn.f32 	%f396, %f389, %f369;
	sub.f32 	%f397, %f390, %f396;
	mul.f32 	%f398, %f368, %f368;
	mul.f32 	%f399, %f366, %f366;
	mul.f32 	%f400, %f384, %f384;
	mul.f32 	%f401, %f382, %f382;
	fma.rn.f32 	%f402, %f398, %f400, %f401;
	mul.f32 	%f403, %f396, %f402;
	mul.f32 	%f404, %f390, %f400;
	fma.rn.f32 	%f405, %f399, %f404, %f403;
	fma.rn.f32 	%f406, %f398, %f401, %f400;
	mul.f32 	%f407, %f396, %f406;
	mul.f32 	%f408, %f390, %f401;
	fma.rn.f32 	%f409, %f399, %f408, %f407;
	mul.f32 	%f410, %f399, %f396;
	fma.rn.f32 	%f411, %f398, %f390, %f410;
	mul.f32 	%f412, %f397, %f384;
	mul.f32 	%f413, %f382, %f412;
	mul.f32 	%f414, %f399, %f413;
	mul.f32 	%f415, %f368, %f384;
	mul.f32 	%f416, %f397, %f415;
	mul.f32 	%f417, %f366, %f416;
	mul.f32 	%f418, %f368, %f397;
	mul.f32 	%f419, %f418, %f382;
	mul.f32 	%f420, %f366, %f419;
	shl.b32 	%r159, %r2, 2;
	mov.u32 	%r160, _ZZ30inner_core_impl_kernel_adjointiPKiS0_S0_iifiPKfPfS2_S2_S2_S2_S2_S2_S2_S2_S2_S2_S2_S2_S2_S2_S2_S2_iS3_S3_S3_S3_S3_S3_iiiS2_S2_S3_S3_S3_S3_S3_S2_S2_S2_iS2_S2_S2_S2_S2_iS2_S2_S2_S2_S2_S2_S2_iiE12s_dummyx_loc;
	add.s32 	%r161, %r160, %r159;
	ld.shared.f32 	%f421, [%r161];
	mul.f32 	%f422, %f391, %f421;
	mov.u32 	%r162, _ZZ30inner_core_impl_kernel_adjointiPKiS0_S0_iifiPKfPfS2_S2_S2_S2_S2_S2_S2_S2_S2_S2_S2_S2_S2_S2_S2_S2_iS3_S3_S3_S3_S3_S3_iiiS2_S2_S3_S3_S3_S3_S3_S2_S2_S2_iS2_S2_S2_S2_S2_iS2_S2_S2_S2_S2_S2_S2_iiE12s_dummyy_loc;
	add.s32 	%r163, %r162, %r159;
	ld.shared.f32 	%f423, [%r163];
	mul.f32 	%f424, %f391, %f423;
	mov.u32 	%r164, _ZZ30inner_core_impl_kernel_adjointiPKiS0_S0_iifiPKfPfS2_S2_S2_S2_S2_S2_S2_S2_S2_S2_S2_S2_S2_S2_S2_S2_iS3_S3_S3_S3_S3_S3_iiiS2_S2_S3_S3_S3_S3_S3_S2_S2_S2_iS2_S2_S2_S2_S2_iS2_S2_S2_S2_S2_S2_S2_iiE12s_dummyz_loc;
	add.s32 	%r165, %r164, %r159;
	ld.shared.f32 	%f425, [%r165];
	mul.f32 	%f426, %f391, %f425;
	fma.rn.f32 	%f427, %f424, %f394, %f752;
	fma.rn.f32 	%f752, %f395, %f426, %f427;
	fma.rn.f32 	%f428, %f422, %f393, %f755;
	fma.rn.f32 	%f755, %f395, %f426, %f428;
	fma.rn.f32 	%f429, %f422, %f393, %f757;
	fma.rn.f32 	%f757, %f424, %f394, %f429;
	mul.f32 	%f430, %f422, %f394;
	sub.f32 	%f95, %f753, %f430;
	mul.f32 	%f431, %f424, %f393;
	sub.f32 	%f763, %f753, %f431;
	mul.f32 	%f432, %f395, %f422;
	sub.f32 	%f97, %f762, %f432;
	mul.f32 	%f433, %f426, %f393;
	sub.f32 	%f766, %f762, %f433;
	mul.f32 	%f434, %f395, %f424;
	sub.f32 	%f99, %f765, %f434;
	mul.f32 	%f435, %f426, %f394;
	sub.f32 	%f767, %f765, %f435;
	cvta.to.global.u64 	%rd191, %rd240;
	mul.wide.u32 	%rd192, %r2, 4;
	add.s64 	%rd193, %rd191, %rd192;
	ld.global.f32 	%f436, [%rd193];
	mul.f32 	%f437, %f78, %f436;
	mul.f32 	%f438, %f422, %f405;
	fma.rn.f32 	%f439, %f424, %f414, %f438;
	fma.rn.f32 	%f440, %f426, %f417, %f439;
	mul.f32 	%f772, %f437, %f440;
	mul.f32 	%f441, %f424, %f409;
	fma.rn.f32 	%f442, %f422, %f414, %f441;
	fma.rn.f32 	%f443, %f426, %f420, %f442;
	mul.f32 	%f773, %f437, %f443;
	mul.f32 	%f444, %f422, %f417;
	fma.rn.f32 	%f445, %f424, %f420, %f444;
	fma.rn.f32 	%f446, %f411, %f426, %f445;
	mul.f32 	%f774, %f437, %f446;
	mov.f32 	%f753, %f95;
	mov.f32 	%f762, %f97;
	mov.f32 	%f765, %f99;
$L__BB0_41:
	mul.f32 	%f447, %f4, %f763;
	fma.rn.f32 	%f448, %f1, %f752, %f447;
	fma.rn.f32 	%f449, %f7, %f766, %f448;
	mul.f32 	%f450, %f78, %f449;
	shl.b32 	%r166, %r2, 2;
	mov.u32 	%r167, _ZZ30inner_core_impl_kernel_adjointiPKiS0_S0_iifiPKfPfS2_S2_S2_S2_S2_S2_S2_S2_S2_S2_S2_S2_S2_S2_S2_S2_iS3_S3_S3_S3_S3_S3_iiiS2_S2_S3_S3_S3_S3_S3_S2_S2_S2_iS2_S2_S2_S2_S2_iS2_S2_S2_S2_S2_S2_S2_iiE8s_tempx1;
	add.s32 	%r168, %r167, %r166;
	st.shared.f32 	[%r168], %f450;
	mul.f32 	%f451, %f4, %f755;
	fma.rn.f32 	%f452, %f1, %f753, %f451;
	fma.rn.f32 	%f453, %f7, %f767, %f452;
	mul.f32 	%f454, %f78, %f453;
	mov.u32 	%r169, _ZZ30inner_core_impl_kernel_adjointiPKiS0_S0_iifiPKfPfS2_S2_S2_S2_S2_S2_S2_S2_S2_S2_S2_S2_S2_S2_S2_S2_iS3_S3_S3_S3_S3_S3_iiiS2_S2_S3_S3_S3_S3_S3_S2_S2_S2_iS2_S2_S2_S2_S2_iS2_S2_S2_S2_S2_S2_S2_iiE8s_tempy1;
	add.s32 	%r170, %r169, %r166;
	st.shared.f32 	[%r170], %f454;
	mul.f32 	%f455, %f4, %f765;
	fma.rn.f32 	%f456, %f1, %f762, %f455;
	fma.rn.f32 	%f457, %f7, %f757, %f456;
	mul.f32 	%f458, %f78, %f457;
	mov.u32 	%r171, _ZZ30inner_core_impl_kernel_adjointiPKiS0_S0_iifiPKfPfS2_S2_S2_S2_S2_S2_S2_S2_S2_S2_S2_S2_S2_S2_S2_S2_iS3_S3_S3_S3_S3_S3_iiiS2_S2_S3_S3_S3_S3_S3_S2_S2_S2_iS2_S2_S2_S2_S2_iS2_S2_S2_S2_S2_S2_S2_iiE8s_tempz1;
	add.s32 	%r172, %r171, %r166;
	st.shared.f32 	[%r172], %f458;
	mul.f32 	%f459, %f5, %f763;
	fma.rn.f32 	%f460, %f2, %f752, %f459;
	fma.rn.f32 	%f461, %f8, %f766, %f460;
	mul.f32 	%f462, %f78, %f461;
	mov.u32 	%r173, _ZZ30inner_core_impl_kernel_adjointiPKiS0_S0_iifiPKfPfS2_S2_S2_S2_S2_S2_S2_S2_S2_S2_S2_S2_S2_S2_S2_S2_iS3_S3_S3_S3_S3_S3_iiiS2_S2_S3_S3_S3_S3_S3_S2_S2_S2_iS2_S2_S2_S2_S2_iS2_S2_S2_S2_S2_S2_S2_iiE8s_tempx2;
	add.s32 	%r174, %r173, %r166;
	st.shared.f32 	[%r174], %f462;
	mul.f32 	%f463, %f5, %f755;
	fma.rn.f32 	%f464, %f2, %f753, %f463;
	fma.rn.f32 	%f465, %f8, %f767, %f464;
	mul.f32 	%f466, %f78, %f465;
	mov.u32 	%r175, _ZZ30inner_core_impl_kernel_adjointiPKiS0_S0_iifiPKfPfS2_S2_S2_S2_S2_S2_S2_S2_S2_S2_S2_S2_S2_S2_S2_S2_iS3_S3_S3_S3_S3_S3_iiiS2_S2_S3_S3_S3_S3_S3_S2_S2_S2_iS2_S2_S2_S2_S2_iS2_S2_S2_S2_S2_S2_S2_iiE8s_tempy2;
	add.s32 	%r176, %r175, %r166;
	st.shared.f32 	[%r176], %f466;
	mul.f32 	%f467, %f5, %f765;
	fma.rn.f32 	%f468, %f2, %f762, %f467;
	fma.rn.f32 	%f469, %f8, %f757, %f468;
	mul.f32 	%f470, %f78, %f469;
	mov.u32 	%r177, _ZZ30inner_core_impl_kernel_adjointiPKiS0_S0_iifiPKfPfS2_S2_S2_S2_S2_S2_S2_S2_S2_S2_S2_S2_S2_S2_S2_S2_iS3_S3_S3_S3_S3_S3_iiiS2_S2_S3_S3_S3_S3_S3_S2_S2_S2_iS2_S2_S2_S2_S2_iS2_S2_S2_S2_S2_S2_S2_iiE8s_tempz2;
	add.s32 	%r178, %r177, %r166;
	st.shared.f32 	[%r178], %f470;
	mul.f32 	%f471, %f6, %f763;
	fma.rn.f32 	%f472, %f3, %f752, %f471;
	fma.rn.f32 	%f473, %f9, %f766, %f472;
	mul.f32 	%f474, %f78, %f473;
	mov.u32 	%r179, _ZZ30inner_core_impl_kernel_adjointiPKiS0_S0_iifiPKfPfS2_S2_S2_S2_S2_S2_S2_S2_S2_S2_S2_S2_S2_S2_S2_S2_iS3_S3_S3_S3_S3_S3_iiiS2_S2_S3_S3_S3_S3_S3_S2_S2_S2_iS2_S2_S2_S2_S2_iS2_S2_S2_S2_S2_S2_S2_iiE8s_tempx3;
	add.s32 	%r180, %r179, %r166;
	st.shared.f32 	[%r180], %f474;
	mul.f32 	%f475, %f6, %f755;
	fma.rn.f32 	%f476, %f3, %f753, %f475;
	fma.rn.f32 	%f477, %f9, %f767, %f476;
	mul.f32 	%f478, %f78, %f477;
	mov.u32 	%r181, _ZZ30inner_core_impl_kernel_adjointiPKiS0_S0_iifiPKfPfS2_S2_S2_S2_S2_S2_S2_S2_S2_S2_S2_S2_S2_S2_S2_S2_iS3_S3_S3_S3_S3_S3_iiiS2_S2_S3_S3_S3_S3_S3_S2_S2_S2_iS2_S2_S2_S2_S2_iS2_S2_S2_S2_S2_S2_S2_iiE8s_tempy3;
	add.s32 	%r182, %r181, %r166;
	st.shared.f32 	[%r182], %f478;
	mul.f32 	%f479, %f6, %f765;
	fma.rn.f32 	%f480, %f3, %f762, %f479;
	fma.rn.f32 	%f481, %f9, %f757, %f480;
	mul.f32 	%f482, %f78, %f481;
	mov.u32 	%r183, _ZZ30inner_core_impl_kernel_adjointiPKiS0_S0_iifiPKfPfS2_S2_S2_S2_S2_S2_S2_S2_S2_S2_S2_S2_S2_S2_S2_S2_iS3_S3_S3_S3_S3_S3_iiiS2_S2_S3_S3_S3_S3_S3_S2_S2_S2_iS2_S2_S2_S2_S2_iS2_S2_S2_S2_S2_S2_S2_iiE8s_tempz3;
	add.s32 	%r184, %r183, %r166;
	st.shared.f32 	[%r184], %f482;
$L__BB0_42:
	bar.sync 	0;
	@%p11 bra 	$L__BB0_61;
	ld.param.u64 	%rd230, [_Z30inner_core_impl_kernel_adjointiPKiS0_S0_iifiPKfPfS2_S2_S2_S2_S2_S2_S2_S2_S2_S2_S2_S2_S2_S2_S2_S2_iS3_S3_S3_S3_S3_S3_iiiS2_S2_S3_S3_S3_S3_S3_S2_S2_S2_iS2_S2_S2_S2_S2_iS2_S2_S2_S2_S2_S2_S2_ii_param_23];
	ld.param.u64 	%rd229, [_Z30inner_core_impl_kernel_adjointiPKiS0_S0_iifiPKfPfS2_S2_S2_S2_S2_S2_S2_S2_S2_S2_S2_S2_S2_S2_S2_S2_iS3_S3_S3_S3_S3_S3_iiiS2_S2_S3_S3_S3_S3_S3_S2_S2_S2_iS2_S2_S2_S2_S2_iS2_S2_S2_S2_S2_S2_S2_ii_param_22];
	ld.param.u64 	%rd228, [_Z30inner_core_impl_kernel_adjointiPKiS0_S0_iifiPKfPfS2_S2_S2_S2_S2_S2_S2_S2_S2_S2_S2_S2_S2_S2_S2_S2_iS3_S3_S3_S3_S3_S3_iiiS2_S2_S3_S3_S3_S3_S3_S2_S2_S2_iS2_S2_S2_S2_S2_iS2_S2_S2_S2_S2_S2_S2_ii_param_21];
	mul.lo.s32 	%r185, %r3, 25;
	mul.lo.s32 	%r186, %r4, 5;
	add.s32 	%r187, %r186, %r185;
	add.s32 	%r188, %r5, %r185;
	add.s32 	%r189, %r5, %r186;
	mul.lo.s32 	%r190, %r3, 5;
	mov.u32 	%r191, _ZZ30inner_core_impl_kernel_adjointiPKiS0_S0_iifiPKfPfS2_S2_S2_S2_S2_S2_S2_S2_S2_S2_S2_S2_S2_S2_S2_S2_iS3_S3_S3_S3_S3_S3_iiiS2_S2_S3_S3_S3_S3_S3_S2_S2_S2_iS2_S2_S2_S2_S2_iS2_S2_S2_S2_S2_S2_S2_iiE16sh_hprimewgll_xx;
	mad.lo.s32 	%r192, %r5, 20, %r191;
	ld.shared.f32 	%f483, [%r192];
	shl.b32 	%r193, %r187, 2;
	mov.u32 	%r194, _ZZ30inner_core_impl_kernel_adjointiPKiS0_S0_iifiPKfPfS2_S2_S2_S2_S2_S2_S2_S2_S2_S2_S2_S2_S2_S2_S2_S2_iS3_S3_S3_S3_S3_S3_iiiS2_S2_S3_S3_S3_S3_S3_S2_S2_S2_iS2_S2_S2_S2_S2_iS2_S2_S2_S2_S2_S2_S2_iiE8s_tempx1;
	add.s32 	%r195, %r194, %r193;
	ld.shared.f32 	%f484, [%r195];
	fma.rn.f32 	%f485, %f483, %f484, 0f00000000;
	mov.u32 	%r196, _ZZ30inner_core_impl_kernel_adjointiPKiS0_S0_iifiPKfPfS2_S2_S2_S2_S2_S2_S2_S2_S2_S2_S2_S2_S2_S2_S2_S2_iS3_S3_S3_S3_S3_S3_iiiS2_S2_S3_S3_S3_S3_S3_S2_S2_S2_iS2_S2_S2_S2_S2_iS2_S2_S2_S2_S2_S2_S2_iiE8s_tempy1;
	add.s32 	%r197, %r196, %r193;
	ld.shared.f32 	%f486, [%r197];
	fma.rn.f32 	%f487, %f483, %f486, 0f00000000;
	mov.u32 	%r198, _ZZ30inner_core_impl_kernel_adjointiPKiS0_S0_iifiPKfPfS2_S2_S2_S2_S2_S2_S2_S2_S2_S2_S2_S2_S2_S2_S2_S2_iS3_S3_S3_S3_S3_S3_iiiS2_S2_S3_S3_S3_S3_S3_S2_S2_S2_iS2_S2_S2_S2_S2_iS2_S2_S2_S2_S2_S2_S2_iiE8s_tempz1;
	add.s32 	%r199, %r198, %r193;
	ld.shared.f32 	%f488, [%r199];
	fma.rn.f32 	%f489, %f483, %f488, 0f00000000;
	shl.b32 	%r200, %r186, 2;
	add.s32 	%r201, %r191, %r200;
	ld.shared.f32 	%f490, [%r201];
	shl.b32 	%r202, %r188, 2;
	mov.u32 	%r203, _ZZ30inner_core_impl_kernel_adjointiPKiS0_S0_iifiPKfPfS2_S2_S2_S2_S2_S2_S2_S2_S2_S2_S2_S2_S2_S2_S2_S2_iS3_S3_S3_S3_S3_S3_iiiS2_S2_S3_S3_S3_S3_S3_S2_S2_S2_iS2_S2_S2_S2_S2_iS2_S2_S2_S2_S2_S2_S2_iiE8s_tempx2;
	add.s32 	%r204, %r203, %r202;
	ld.shared.f32 	%f491, [%r204];
	fma.rn.f32 	%f492, %f490, %f491, 0f00000000;
	mov.u32 	%r205, _ZZ30inner_core_impl_kernel_adjointiPKiS0_S0_iifiPKfPfS2_S2_S2_S2_S2_S2_S2_S2_S2_S2_S2_S2_S2_S2_S2_S2_iS3_S3_S3_S3_S3_S3_iiiS2_S2_S3_S3_S3_S3_S3_S2_S2_S2_iS2_S2_S2_S2_S2_iS2_S2_S2_S2_S2_S2_S2_iiE8s_tempy2;
	add.s32 	%r206, %r205, %r202;
	ld.shared.f32 	%f493, [%r206];
	fma.rn.f32 	%f494, %f490, %f493, 0f00000000;
	mov.u32 	%r207, _ZZ30inner_core_impl_kernel_adjointiPKiS0_S0_iifiPKfPfS2_S2_S2_S2_S2_S2_S2_S2_S2_S2_S2_S2_S2_S2_S2_S2_iS3_S3_S3_S3_S3_S3_iiiS2_S2_S3_S3_S3_S3_S3_S2_S2_S2_iS2_S2_S2_S2_S2_iS2_S2_S2_S2_S2_S2_S2_iiE8s_tempz2;
	add.s32 	%r208, %r207, %r202;
	ld.shared.f32 	%f495, [%r208];
	fma.rn.f32 	%f496, %f490, %f495, 0f00000000;
	shl.b32 	%r209, %r190, 2;
	add.s32 	%r210, %r191, %r209;
	ld.shared.f32 	%f497, [%r210];
	shl.b32 	%r211, %r189, 2;
	mov.u32 	%r212, _ZZ30inner_core_impl_kernel_adjointiPKiS0_S0_iifiPKfPfS2_S2_S2_S2_S2_S2_S2_S2_S2_S2_S2_S2_S2_S2_S2_S2_iS3_S3_S3_S3_S3_S3_iiiS2_S2_S3_S3_S3_S3_S3_S2_S2_S2_iS2_S2_S2_S2_S2_iS2_S2_S2_S2_S2_S2_S2_iiE8s_tempx3;
	add.s32 	%r213, %r212, %r211;
	ld.shared.f32 	%f498, [%r213];
	fma.rn.f32 	%f499, %f497, %f498, 0f00000000;
	mov.u32 	%r214, _ZZ30inner_core_impl_kernel_adjointiPKiS0_S0_iifiPKfPfS2_S2_S2_S2_S2_S2_S2_S2_S2_S2_S2_S2_S2_S2_S2_S2_iS3_S3_S3_S3_S3_S3_iiiS2_S2_S3_S3_S3_S3_S3_S2_S2_S2_iS2_S2_S2_S2_S2_iS2_S2_S2_S2_S2_S2_S2_iiE8s_tempy3;
	add.s32 	%r215, %r214, %r211;
	ld.shared.f32 	%f500, [%r215];
	fma.rn.f32 	%f501, %f497, %f500, 0f00000000;
	mov.u32 	%r216, _ZZ30inner_core_impl_kernel_adjointiPKiS0_S0_iifiPKfPfS2_S2_S2_S2_S2_S2_S2_S2_S2_S2_S2_S2_S2_S2_S2_S2_iS3_S3_S3_S3_S3_S3_iiiS2_S2_S3_S3_S3_S3_S3_S2_S2_S2_iS2_S2_S2_S2_S2_iS2_S2_S2_S2_S2_S2_S2_iiE8s_tempz3;
	add.s32 	%r217, %r216, %r211;
	ld.shared.f32 	%f502, [%r217];
	fma.rn.f32 	%f503, %f497, %f502, 0f00000000;
	ld.shared.f32 	%f504, [%r192+4];
	ld.shared.f32 	%f505, [%r195+4];
	fma.rn.f32 	%f506, %f504, %f505, %f485;
	ld.shared.f32 	%f507, [%r197+4];
	fma.rn.f32 	%f508, %f504, %f507, %f487;
	ld.shared.f32 	%f509, [%r199+4];
	fma.rn.f32 	%f510, %f504, %f509, %f489;
	ld.shared.f32 	%f511, [%r201+4];
	ld.shared.f32 	%f512, [%r204+20];
	fma.rn.f32 	%f513, %f511, %f512, %f492;
	ld.shared.f32 	%f514, [%r206+20];
	fma.rn.f32 	%f515, %f511, %f514, %f494;
	ld.shared.f32 	%f516, [%r208+20];
	fma.rn.f32 	%f517, %f511, %f516, %f496;
	ld.shared.f32 	%f518, [%r210+4];
	ld.shared.f32 	%f519, [%r213+100];
	fma.rn.f32 	%f520, %f518, %f519, %f499;
	ld.shared.f32 	%f521, [%r215+100];
	fma.rn.f32 	%f522, %f518, %f521, %f501;
	ld.shared.f32 	%f523, [%r217+100];
	fma.rn.f32 	%f524, %f518, %f523, %f503;
	ld.shared.f32 	%f525, [%r192+8];
	ld.shared.f32 	%f526, [%r195+8];
	fma.rn.f32 	%f527, %f525, %f526, %f506;
	ld.shared.f32 	%f528, [%r197+8];
	fma.rn.f32 	%f529, %f525, %f528, %f508;
	ld.shared.f32 	%f530, [%r199+8];
	fma.rn.f32 	%f531, %f525, %f530, %f510;
	ld.shared.f32 	%f532, [%r201+8];
	ld.shared.f32 	%f533, [%r204+40];
	fma.rn.f32 	%f534, %f532, %f533, %f513;
	ld.shared.f32 	%f535, [%r206+40];
	fma.rn.f32 	%f536, %f532, %f535, %f515;
	ld.shared.f32 	%f537, [%r208+40];
	fma.rn.f32 	%f538, %f532, %f537, %f517;
	ld.shared.f32 	%f539, [%r210+8];
	ld.shared.f32 	%f540, [%r213+200];
	fma.rn.f32 	%f541, %f539, %f540, %f520;
	ld.shared.f32 	%f542, [%r215+200];
	fma.rn.f32 	%f543, %f539, %f542, %f522;
	ld.shared.f32 	%f544, [%r217+200];
	fma.rn.f32 	%f545, %f539, %f544, %f524;
	ld.shared.f32 	%f546, [%r192+12];
	ld.shared.f32 	%f547, [%r195+12];
	fma.rn.f32 	%f548, %f546, %f547, %f527;
	ld.shared.f32 	%f549, [%r197+12];
	fma.rn.f32 	%f550, %f546, %f549, %f529;
	ld.shared.f32 	%f551, [%r199+12];
	fma.rn.f32 	%f552, %f546, %f551, %f531;
	ld.shared.f32 	%f553, [%r201+12];
	ld.shared.f32 	%f554, [%r204+60];
	fma.rn.f32 	%f555, %f553, %f554, %f534;
	ld.shared.f32 	%f556, [%r206+60];
	fma.rn.f32 	%f557, %f553, %f556, %f536;
	ld.shared.f32 	%f558, [%r208+60];
	fma.rn.f32 	%f559, %f553, %f558, %f538;
	ld.shared.f32 	%f560, [%r210+12];
	ld.shared.f32 	%f561, [%r213+300];
	fma.rn.f32 	%f562, %f560, %f561, %f541;
	ld.shared.f32 	%f563, [%r215+300];
	fma.rn.f32 	%f564, %f560, %f563, %f543;
	ld.shared.f32 	%f565, [%r217+300];
	fma.rn.f32 	%f566, %f560, %f565, %f545;
	ld.shared.f32 	%f567, [%r192+16];
	ld.shared.f32 	%f568, [%r195+16];
	fma.rn.f32 	%f569, %f567, %f568, %f548;
	ld.shared.f32 	%f570, [%r197+16];
	fma.rn.f32 	%f571, %f567, %f570, %f550;
	ld.shared.f32 	%f572, [%r199+16];
	fma.rn.f32 	%f573, %f567, %f572, %f552;
	ld.shared.f32 	%f574, [%r201+16];
	ld.shared.f32 	%f575, [%r204+80];
	fma.rn.f32 	%f576, %f574, %f575, %f555;
	ld.shared.f32 	%f577, [%r206+80];
	fma.rn.f32 	%f578, %f574, %f577, %f557;
	ld.shared.f32 	%f579, [%r208+80];
	fma.rn.f32 	%f580, %f574, %f579, %f559;
	ld.shared.f32 	%f581, [%r210+16];
	ld.shared.f32 	%f582, [%r213+400];
	fma.rn.f32 	%f583, %f581, %f582, %f562;
	ld.shared.f32 	%f584, [%r215+400];
	fma.rn.f32 	%f585, %f581, %f584, %f564;
	ld.shared.f32 	%f586, [%r217+400];
	fma.rn.f32 	%f587, %f581, %f586, %f566;
	add.s32 	%r218, %r190, %r4;
	cvta.to.global.u64 	%rd194, %rd230;
	mul.wide.s32 	%rd195, %r218, 4;
	add.s64 	%rd196, %rd194, %rd195;
	ld.global.f32 	%f588, [%rd196];
	mad.lo.s32 	%r219, %r3, -20, %r188;
	cvta.to.global.u64 	%rd197, %rd229;
	mul.wide.s32 	%rd198, %r219, 4;
	add.s64 	%rd199, %rd197, %rd198;
	ld.global.f32 	%f589, [%rd199];
	cvta.to.global.u64 	%rd200, %rd228;
	mul.wide.s32 	%rd201, %r189, 4;
	add.s64 	%rd202, %rd200, %rd201;
	ld.global.f32 	%f590, [%rd202];
	mul.f32 	%f591, %f576, %f589;
	fma.rn.f32 	%f592, %f569, %f588, %f591;
	fma.rn.f32 	%f593, %f583, %f590, %f592;
	neg.f32 	%f594, %f593;
	mul.f32 	%f595, %f578, %f589;
	fma.rn.f32 	%f596, %f571, %f588, %f595;
	fma.rn.f32 	%f597, %f585, %f590, %f596;
	neg.f32 	%f598, %f597;
	mul.f32 	%f599, %f580, %f589;
	fma.rn.f32 	%f600, %f573, %f588, %f599;
	fma.rn.f32 	%f601, %f587, %f590, %f600;
	neg.f32 	%f602, %f601;
	setp.eq.s32 	%p42, %r49, 0;
	sub.f32 	%f603, %f772, %f593;
	sub.f32 	%f604, %f773, %f597;
	sub.f32 	%f605, %f774, %f601;
	selp.f32 	%f124, %f594, %f603, %p42;
	selp.f32 	%f125, %f598, %f604, %p42;
	selp.f32 	%f126, %f602, %f605, %p42;
	setp.eq.s32 	%p43, %r43, 0;
	@%p43 bra 	$L__BB0_47;
	setp.lt.s32 	%p44, %r51, 1001;
	@%p44 bra 	$L__BB0_46;
	mul.lo.s32 	%r221, %r232, 3;
	mul.wide.s32 	%rd205, %r221, 4;
	add.s64 	%rd206, %rd14, %rd205;
	ld.global.f32 	%f609, [%rd206];
	add.f32 	%f610, %f124, %f609;
	st.global.f32 	[%rd206], %f610;
	ld.global.f32 	%f611, [%rd206+4];
	add.f32 	%f612, %f125, %f611;
	st.global.f32 	[%rd206+4], %f612;
	ld.global.f32 	%f613, [%rd206+8];
	add.f32 	%f614, %f126, %f613;
	st.global.f32 	[%rd206+8], %f614;
	bra.uni 	$L__BB0_48;
$L__BB0_46:
	mul.lo.s32 	%r220, %r232, 3;
	mul.wide.s32 	%rd203, %r220, 4;
	add.s64 	%rd204, %rd14, %rd203;
	atom.global.add.f32 	%f606, [%rd204], %f124;
	atom.global.add.f32 	%f607, [%rd204+4], %f125;
	atom.global.add.f32 	%f608, [%rd204+8], %f126;
	bra.uni 	$L__BB0_48;
$L__BB0_47:
	mul.lo.s32 	%r222, %r232, 3;
	mul.wide.s32 	%rd207, %r222, 4;
	add.s64 	%rd208, %rd14, %rd207;
	atom.global.add.f32 	%f615, [%rd208], %f124;
	atom.global.add.f32 	%f616, [%rd208+4], %f125;
	atom.global.add.f32 	%f617, [%rd208+8], %f126;
$L__BB0_48:
	setp.eq.s32 	%p45, %r45, 0;
	setp.ne.s32 	%p46, %r46, 0;
	or.pred  	%p47, %p45, %p46;
	@%p47 bra 	$L__BB0_59;
	cvta.to.global.u64 	%rd209, %rd65;
	shl.b32 	%r223, %r233, 7;
	add.s32 	%r224, %r223, %r2;
	mul.wide.s32 	%rd210, %r224, 4;
	add.s64 	%rd211, %rd16, %rd210;
	ld.global.f32 	%f127, [%rd211];
	mad.lo.s32 	%r225, %r233, -3, %r224;
	mul.lo.s32 	%r40, %r225, 3;
	setp.eq.s32 	%p48, %r47, 0;
	mul.lo.s32 	%r226, %r233, 3;
	cvt.s64.s32 	%rd33, %r225;
	mul.wide.s32 	%rd212, %r226, 4;
	add.s64 	%rd34, %rd209, %rd212;
	mul.wide.s32 	%rd213, %r40, 4;
	add.s64 	%rd35, %rd209, %rd213;
	@%p48 bra 	$L__BB0_51;
	ld.global.f32 	%f780, [%rd35];
	bra.uni 	$L__BB0_52;
$L__BB0_51:
	ld.global.f32 	%f780, [%rd34];
$L__BB0_52:
	shl.b64 	%rd214, %rd33, 2;
	add.s64 	%rd36, %rd13, %rd214;
	add.s64 	%rd37, %rd12, %rd214;
	add.s64 	%rd38, %rd11, %rd214;
	add.s64 	%rd39, %rd10, %rd214;
	add.s64 	%rd40, %rd9, %rd214;
	setp.eq.s32 	%p49, %r47, 0;
	mul.f32 	%f618, %f127, %f780;
	ld.global.f32 	%f619, [%rd8];
	ld.global.f32 	%f620, [%rd7];
	ld.global.f32 	%f621, [%rd6];
	ld.global.f32 	%f622, [%rd36];
	mul.f32 	%f623, %f618, %f622;
	mul.f32 	%f624, %f735, %f618;
	add.s64 	%rd41, %rd5, %rd213;
	ld.global.f32 	%f625, [%rd41];
	mul.f32 	%f626, %f620, %f623;
	fma.rn.f32 	%f627, %f619, %f625, %f626;
	fma.rn.f32 	%f628, %f624, %f621, %f627;
	st.global.f32 	[%rd41], %f628;
	ld.global.f32 	%f629, [%rd37];
	mul.f32 	%f630, %f618, %f629;
	mul.f32 	%f631, %f736, %f618;
	add.s64 	%rd42, %rd4, %rd213;
	ld.global.f32 	%f632, [%rd42];
	mul.f32 	%f633, %f620, %f630;
	fma.rn.f32 	%f634, %f619, %f632, %f633;
	fma.rn.f32 	%f635, %f631, %f621, %f634;
	st.global.f32 	[%rd42], %f635;
	ld.global.f32 	%f636, [%rd38];
	mul.f32 	%f637, %f618, %f636;
	mul.f32 	%f638, %f737, %f618;
	add.s64 	%rd43, %rd3, %rd213;
	ld.global.f32 	%f639, [%rd43];
	mul.f32 	%f640, %f620, %f637;
	fma.rn.f32 	%f641, %f619, %f639, %f640;
	fma.rn.f32 	%f642, %f638, %f621, %f641;
	st.global.f32 	[%rd43], %f642;
	ld.global.f32 	%f643, [%rd39];
	mul.f32 	%f644, %f618, %f643;
	mul.f32 	%f645, %f738, %f618;
	add.s64 	%rd44, %rd2, %rd213;
	ld.global.f32 	%f646, [%rd44];
	mul.f32 	%f647, %f620, %f644;
	fma.rn.f32 	%f648, %f619, %f646, %f647;
	fma.rn.f32 	%f649, %f645, %f621, %f648;
	st.global.f32 	[%rd44], %f649;
	ld.global.f32 	%f650, [%rd40];
	mul.f32 	%f651, %f618, %f650;
	mul.f32 	%f652, %f739, %f618;
	add.s64 	%rd45, %rd1, %rd213;
	ld.global.f32 	%f653, [%rd45];
	mul.f32 	%f654, %f620, %f651;
	fma.rn.f32 	%f655, %f619, %f653, %f654;
	fma.rn.f32 	%f656, %f652, %f621, %f655;
	st.global.f32 	[%rd45], %f656;
	@%p49 bra 	$L__BB0_54;
	ld.global.f32 	%f781, [%rd35+4];
	bra.uni 	$L__BB0_55;
$L__BB0_54:
	ld.global.f32 	%f781, [%rd34+4];
$L__BB0_55:
	setp.eq.s32 	%p50, %r47, 0;
	mul.f32 	%f657, %f127, %f781;
	ld.global.f32 	%f658, [%rd8+4];
	ld.global.f32 	%f659, [%rd7+4];
	ld.global.f32 	%f660, [%rd6+4];
	ld.global.f32 	%f661, [%rd36];
	mul.f32 	%f662, %f657, %f661;
	mul.f32 	%f663, %f735, %f657;
	ld.global.f32 	%f664, [%rd41+4];
	mul.f32 	%f665, %f659, %f662;
	fma.rn.f32 	%f666, %f658, %f664, %f665;
	fma.rn.f32 	%f667, %f663, %f660, %f666;
	st.global.f32 	[%rd41+4], %f667;
	ld.global.f32 	%f668, [%rd37];
	mul.f32 	%f669, %f657, %f668;
	mul.f32 	%f670, %f736, %f657;
	ld.global.f32 	%f671, [%rd42+4];
	mul.f32 	%f672, %f659, %f669;
	fma.rn.f32 	%f673, %f658, %f671, %f672;
	fma.rn.f32 	%f674, %f670, %f660, %f673;
	st.global.f32 	[%rd42+4], %f674;
	ld.global.f32 	%f675, [%rd38];
	mul.f32 	%f676, %f657, %f675;
	mul.f32 	%f677, %f737, %f657;
	ld.global.f32 	%f678, [%rd43+4];
	mul.f32 	%f679, %f659, %f676;
	fma.rn.f32 	%f680, %f658, %f678, %f679;
	fma.rn.f32 	%f681, %f677, %f660, %f680;
	st.global.f32 	[%rd43+4], %f681;
	ld.global.f32 	%f682, [%rd39];
	mul.f32 	%f683, %f657, %f682;
	mul.f32 	%f684, %f738, %f657;
	ld.global.f32 	%f685, [%rd44+4];
	mul.f32 	%f686, %f659, %f683;
	fma.rn.f32 	%f687, %f658, %f685, %f686;
	fma.rn.f32 	%f688, %f684, %f660, %f687;
	st.global.f32 	[%rd44+4], %f688;
	ld.global.f32 	%f689, [%rd40];
	mul.f32 	%f690, %f657, %f689;
	mul.f32 	%f691, %f739, %f657;
	ld.global.f32 	%f692, [%rd45+4];
	mul.f32 	%f693, %f659, %f690;
	fma.rn.f32 	%f694, %f658, %f692, %f693;
	fma.rn.f32 	%f695, %f691, %f660, %f694;
	st.global.f32 	[%rd45+4], %f695;
	@%p50 bra 	$L__BB0_57;
	ld.global.f32 	%f782, [%rd35+8];
	bra.uni 	$L__BB0_58;
$L__BB0_57:
	ld.global.f32 	%f782, [%rd34+8];
$L__BB0_58:
	mul.f32 	%f696, %f127, %f782;
	ld.global.f32 	%f697, [%rd8+8];
	ld.global.f32 	%f698, [%rd7+8];
	ld.global.f32 	%f699, [%rd6+8];
	ld.global.f32 	%f700, [%rd36];
	mul.f32 	%f701, %f696, %f700;
	mul.f32 	%f702, %f735, %f696;
	ld.global.f32 	%f703, [%rd41+8];
	mul.f32 	%f704, %f698, %f701;
	fma.rn.f32 	%f705, %f697, %f703, %f704;
	fma.rn.f32 	%f706, %f702, %f699, %f705;
	st.global.f32 	[%rd41+8], %f706;
	ld.global.f32 	%f707, [%rd37];
	mul.f32 	%f708, %f696, %f707;
	mul.f32 	%f709, %f736, %f696;
	ld.global.f32 	%f710, [%rd42+8];
	mul.f32 	%f711, %f698, %f708;
	fma.rn.f32 	%f712, %f697, %f710, %f711;
	fma.rn.f32 	%f713, %f709, %f699, %f712;
	st.global.f32 	[%rd42+8], %f713;
	ld.global.f32 	%f714, [%rd38];
	mul.f32 	%f715, %f696, %f714;
	mul.f32 	%f716, %f737, %f696;
	ld.global.f32 	%f717, [%rd43+8];
	mul.f32 	%f718, %f698, %f715;
	fma.rn.f32 	%f719, %f697, %f717, %f718;
	fma.rn.f32 	%f720, %f716, %f699, %f719;
	st.global.f32 	[%rd43+8], %f720;
	ld.global.f32 	%f721, [%rd39];
	mul.f32 	%f722, %f696, %f721;
	mul.f32 	%f723, %f738, %f696;
	ld.global.f32 	%f724, [%rd44+8];
	mul.f32 	%f725, %f698, %f722;
	fma.rn.f32 	%f726, %f697, %f724, %f725;
	fma.rn.f32 	%f727, %f723, %f699, %f726;
	st.global.f32 	[%rd44+8], %f727;
	ld.global.f32 	%f728, [%rd40];
	mul.f32 	%f729, %f696, %f728;
	mul.f32 	%f730, %f739, %f696;
	ld.global.f32 	%f731, [%rd45+8];
	mul.f32 	%f732, %f698, %f729;
	fma.rn.f32 	%f733, %f697, %f731, %f732;
	fma.rn.f32 	%f734, %f730, %f699, %f733;
	st.global.f32 	[%rd45+8], %f734;
$L__BB0_59:
	ld.param.u32 	%r229, [_Z30inner_core_impl_kernel_adjointiPKiS0_S0_iifiPKfPfS2_S2_S2_S2_S2_S2_S2_S2_S2_S2_S2_S2_S2_S2_S2_S2_iS3_S3_S3_S3_S3_S3_iiiS2_S2_S3_S3_S3_S3_S3_S2_S2_S2_iS2_S2_S2_S2_S2_iS2_S2_S2_S2_S2_S2_S2_ii_param_26];
	setp.eq.s32 	%p51, %r229, 0;
	@%p51 bra 	$L__BB0_61;
	mad.lo.s32 	%r227, %r233, 125, %r2;
	mul.wide.s32 	%rd216, %r227, 4;
	add.s64 	%rd217, %rd13, %rd216;
	st.global.f32 	[%rd217], %f735;
	add.s64 	%rd218, %rd12, %rd216;
	st.global.f32 	[%rd218], %f736;
	add.s64 	%rd219, %rd11, %rd216;
	st.global.f32 	[%rd219], %f737;
	add.s64 	%rd220, %rd10, %rd216;
	st.global.f32 	[%rd220], %f738;
	add.s64 	%rd221, %rd9, %rd216;
	st.global.f32 	[%rd221], %f739;
$L__BB0_61:
	ret;

}


// ===== COMPILED SASS (sm_100) =====

	.target	sm_100

	.elftype	@"ET_EXEC"


//--------------------- .note.nv.tkinfo           --------------------------
	.section	.note.nv.tkinfo,"",@"SHT_NOTE"
	.sectionflags	@"SHF_NOTE_NV_TKINFO"
	.tkinfo
        /*0018*/ 	.word	0x00000002
        /*0030*/ 	.string	""
        /*0030*/ 	.string	"ptxas"
        /*0030*/ 	.string	"Cuda compilation tools, release 13.0, V13.0.88"
        /*0030*/ 	.string	"Build cuda_13.0.r13.0/compiler.36424714_0"
        /*0030*/ 	.string	"-arch sm_100 -m 64 "



//--------------------- .note.nv.cuinfo           --------------------------
	.section	.note.nv.cuinfo,"",@"SHT_NOTE"
	.sectionflags	@"SHF_NOTE_NV_CUINFO"
        /*0018*/ 	.short	0x0002
        /*001a*/ 	.short	0x0064
        /*001c*/ 	.short	0x0082
	.zero		2


//--------------------- .nv.info                  --------------------------
	.section	.nv.info,"",@"SHT_CUDA_INFO"
	.align	4


	//----- nvinfo : EIATTR_REGCOUNT
	.align		4
        /*0000*/ 	.byte	0x04, 0x2f
        /*0002*/ 	.short	(.L_2 - .L_1)
	.align		4
.L_1:
        /*0004*/ 	.word	index@(_Z30inner_core_impl_kernel_adjointiPKiS0_S0_iifiPKfPfS2_S2_S2_S2_S2_S2_S2_S2_S2_S2_S2_S2_S2_S2_S2_S2_iS3_S3_S3_S3_S3_S3_iiiS2_S2_S3_S3_S3_S3_S3_S2_S2_S2_iS2_S2_S2_S2_S2_iS2_S2_S2_S2_S2_S2_S2_ii)
        /*0008*/ 	.word	0x00000038


	//----- nvinfo : EIATTR_FRAME_SIZE
	.align		4
.L_2:
        /*000c*/ 	.byte	0x04, 0x11
        /*000e*/ 	.short	(.L_4 - .L_3)
	.align		4
.L_3:
        /*0010*/ 	.word	index@($__internal_1_$__cuda_sm3x_div_rn_noftz_f32_slowpath)
        /*0014*/ 	.word	0x00000000


	//----- nvinfo : EIATTR_FRAME_SIZE
	.align		4
.L_4:
        /*0018*/ 	.byte	0x04, 0x11
        /*001a*/ 	.short	(.L_6 - .L_5)
	.align		4
.L_5:
        /*001c*/ 	.word	index@($__internal_0_$__cuda_sm20_rcp_rn_f32_slowpath)
        /*0020*/ 	.word	0x00000000


	//----- nvinfo : EIATTR_FRAME_SIZE
	.align		4
.L_6:
        /*0024*/ 	.byte	0x04, 0x11
        /*0026*/ 	.short	(.L_8 - .L_7)
	.align		4
.L_7:
        /*0028*/ 	.word	index@(_Z30inner_core_impl_kernel_adjointiPKiS0_S0_iifiPKfPfS2_S2_S2_S2_S2_S2_S2_S2_S2_S2_S2_S2_S2_S2_S2_S2_iS3_S3_S3_S3_S3_S3_iiiS2_S2_S3_S3_S3_S3_S3_S2_S2_S2_iS2_S2_S2_S2_S2_iS2_S2_S2_S2_S2_S2_S2_ii)
        /*002c*/ 	.word	0x00000000


	//----- nvinfo : EIATTR_MIN_STACK_SIZE
	.align		4
.L_8:
        /*0030*/ 	.byte	0x04, 0x12
        /*0032*/ 	.short	(.L_10 - .L_9)
	.align		4
.L_9:
        /*0034*/ 	.word	index@(_Z30inner_core_impl_kernel_adjointiPKiS0_S0_iifiPKfPfS2_S2_S2_S2_S2_S2_S2_S2_S2_S2_S2_S2_S2_S2_S2_S2_iS3_S3_S3_S3_S3_S3_iiiS2_S2_S3_S3_S3_S3_S3_S2_S2_S2_iS2_S2_S2_S2_S2_iS2_S2_S2_S2_S2_S2_S2_ii)
        /*0038*/ 	.word	0x00000000
.L_10:


//--------------------- .nv.compat                --------------------------
	.section	.nv.compat,"",@"SHT_CUDA_COMPAT_INFO"
	.align	4
        /*0000*/ 	.byte	0x02, 0x09, 0x00, 0x00, 0x02, 0x02, 0x01, 0x00, 0x02, 0x05, 0x05, 0x00, 0x03, 0x07, 0x01, 0x01
        /*0010*/ 	.byte	0x02, 0x03, 0x00, 0x00, 0x02, 0x06, 0x01, 0x00, 0x04, 0x0b, 0x08, 0x00, 0x01, 0x00, 0x00, 0x00
        /*0020*/ 	.byte	0x00, 0x00, 0x00, 0x00


//--------------------- .nv.info._Z30inner_core_impl_kernel_adjointiPKiS0_S0_iifiPKfPfS2_S2_S2_S2_S2_S2_S2_S2_S2_S2_S2_S2_S2_S2_S2_S2_iS3_S3_S3_S3_S3_S3_iiiS2_S2_S3_S3_S3_S3_S3_S2_S2_S2_iS2_S2_S2_S2_S2_iS2_S2_S2_S2_S2_S2_S2_ii --------------------------
	.section	.nv.info._Z30inner_core_impl_kernel_adjointiPKiS0_S0_iifiPKfPfS2_S2_S2_S2_S2_S2_S2_S2_S2_S2_S2_S2_S2_S2_S2_S2_iS3_S3_S3_S3_S3_S3_iiiS2_S2_S3_S3_S3_S3_S3_S2_S2_S2_iS2_S2_S2_S2_S2_iS2_S2_S2_S2_S2_S2_S2_ii,"",@"SHT_CUDA_INFO"
	.sectionflags	@""
	.align	4


	//----- nvinfo : EIATTR_CUDA_API_VERSION
	.align		4
        /*0000*/ 	.byte	0x04, 0x37
        /*0002*/ 	.short	(.L_12 - .L_11)
.L_11:
        /*0004*/ 	.word	0x00000082


	//----- nvinfo : EIATTR_KPARAM_INFO
	.align		4
.L_12:
        /*0008*/ 	.byte	0x04, 0x17
        /*000a*/ 	.short	(.L_14 - .L_13)
.L_13:
        /*000c*/ 	.word	0x00000000
        /*0010*/ 	.short	0x003d
        /*0012*/ 	.short	0x01cc
        /*0014*/ 	.byte	0x00, 0xf0, 0x11, 0x00


	//----- nvinfo : EIATTR_KPARAM_INFO
	.align		4
.L_14:
        /*0018*/ 	.byte	0x04, 0x17
        /*001a*/ 	.short	(.L_16 - .L_15)
.L_15:
        /*001c*/ 	.word	0x00000000
        /*0020*/ 	.short	0x003c
        /*0022*/ 	.short	0x01c8
        /*0024*/ 	.byte	0x00, 0xf0, 0x11, 0x00


	//----- nvinfo : EIATTR_KPARAM_INFO
	.align		4
.L_16:
        /*0028*/ 	.byte	0x04, 0x17
        /*002a*/ 	.short	(.L_18 - .L_17)
.L_17:
        /*002c*/ 	.word	0x00000000
        /*0030*/ 	.short	0x003b
        /*0032*/ 	.short	0x01c0
        /*0034*/ 	.byte	0x00, 0xf5, 0x21, 0x00


	//----- nvinfo : EIATTR_KPARAM_INFO
	.align		4
.L_18:
        /*0038*/ 	.byte	0x04, 0x17
        /*003a*/ 	.short	(.L_20 - .L_19)
.L_19:
        /*003c*/ 	.word	0x00000000
        /*0040*/ 	.short	0x003a
        /*0042*/ 	.short	0x01b8
        /*0044*/ 	.byte	0x00, 0xf5, 0x21, 0x00


	//----- nvinfo : EIATTR_KPARAM_INFO
	.align		4
.L_20:
        /*0048*/ 	.byte	0x04, 0x17
        /*004a*/ 	.short	(.L_22 - .L_21)
.L_21:
        /*004c*/ 	.word	0x00000000
        /*0050*/ 	.short	0x0039
        /*0052*/ 	.short	0x01b0
        /*0054*/ 	.byte	0x00, 0xf5, 0x21, 0x00


	//----- nvinfo : EIATTR_KPARAM_INFO
	.align		4
.L_22:
        /*0058*/ 	.byte	0x04, 0x17
        /*005a*/ 	.short	(.L_24 - .L_23)
.L_23:
        /*005c*/ 	.word	0x00000000
        /*0060*/ 	.short	0x0038
        /*0062*/ 	.short	0x01a8
        /*0064*/ 	.byte	0x00, 0xf5, 0x21, 0x00


	//----- nvinfo : EIATTR_KPARAM_INFO
	.align		4
.L_24:
        /*0068*/ 	.byte	0x04, 0x17
        /*006a*/ 	.short	(.L_26 - .L_25)
.L_25:
        /*006c*/ 	.word	0x00000000
        /*0070*/ 	.short	0x0037
        /*0072*/ 	.short	0x01a0
        /*0074*/ 	.byte	0x00, 0xf5, 0x21, 0x00


	//----- nvinfo : EIATTR_KPARAM_INFO
	.align		4
.L_26:
        /*0078*/ 	.byte	0x04, 0x17
        /*007a*/ 	.short	(.L_28 - .L_27)
.L_27:
        /*007c*/ 	.word	0x00000000
        /*0080*/ 	.short	0x0036
        /*0082*/ 	.short	0x0198
        /*0084*/ 	.byte	0x00, 0xf5, 0x21, 0x00


	//----- nvinfo : EIATTR_KPARAM_INFO
	.align		4
.L_28:
        /*0088*/ 	.byte	0x04, 0x17
        /*008a*/ 	.short	(.L_30 - .L_29)
.L_29:
        /*008c*/ 	.word	0x00000000
        /*0090*/ 	.short	0x0035
        /*0092*/ 	.short	0x0190
        /*0094*/ 	.byte	0x00, 0xf5, 0x21, 0x00


	//----- nvinfo : EIATTR_KPARAM_INFO
	.align		4
.L_30:
        /*0098*/ 	.byte	0x04, 0x17
        /*009a*/ 	.short	(.L_32 - .L_31)
.L_31:
        /*009c*/ 	.word	0x00000000
        /*00a0*/ 	.short	0x0034
        /*00a2*/ 	.short	0x0188
        /*00a4*/ 	.byte	0x00, 0xf0, 0x11, 0x00


	//----- nvinfo : EIATTR_KPARAM_INFO
	.align		4
.L_32:
        /*00a8*/ 	.byte	0x04, 0x17
        /*00aa*/ 	.short	(.L_34 - .L_33)
.L_33:
        /*00ac*/ 	.word	0x00000000
        /*00b0*/ 	.short	0x0033
        /*00b2*/ 	.short	0x0180
        /*00b4*/ 	.byte	0x00, 0xf5, 0x21, 0x00


	//----- nvinfo : EIATTR_KPARAM_INFO
	.align		4
.L_34:
        /*00b8*/ 	.byte	0x04, 0x17
        /*00ba*/ 	.short	(.L_36 - .L_35)
.L_35:
        /*00bc*/ 	.word	0x00000000
        /*00c0*/ 	.short	0x0032
        /*00c2*/ 	.short	0x0178
        /*00c4*/ 	.byte	0x00, 0xf5, 0x21, 0x00


	//----- nvinfo : EIATTR_KPARAM_INFO
	.align		4
.L_36:
        /*00c8*/ 	.byte	0x04, 0x17
        /*00ca*/ 	.short	(.L_38 - .L_37)
.L_37:
        /*00cc*/ 	.word	0x00000000
        /*00d0*/ 	.short	0x0031
        /*00d2*/ 	.short	0x0170
        /*00d4*/ 	.byte	0x00, 0xf5, 0x21, 0x00


	//----- nvinfo : EIATTR_KPARAM_INFO
	.align		4
.L_38:
        /*00d8*/ 	.byte	0x04, 0x17
        /*00da*/ 	.short	(.L_40 - .L_39)
.L_39:
        /*00dc*/ 	.word	0x00000000
        /*00e0*/ 	.short	0x0030
        /*00e2*/ 	.short	0x0168
        /*00e4*/ 	.byte	0x00, 0xf5, 0x21, 0x00


	//----- nvinfo : EIATTR_KPARAM_INFO
	.align		4
.L_40:
        /*00e8*/ 	.byte	0x04, 0x17
        /*00ea*/ 	.short	(.L_42 - .L_41)
.L_41:
        /*00ec*/ 	.word	0x00000000
        /*00f0*/ 	.short	0x002f
        /*00f2*/ 	.short	0x0160
        /*00f4*/ 	.byte	0x00, 0xf5, 0x21, 0x00


	//----- nvinfo : EIATTR_KPARAM_INFO
	.align		4
.L_42:
        /*00f8*/ 	.byte	0x04, 0x17
        /*00fa*/ 	.short	(.L_44 - .L_43)
.L_43:
        /*00fc*/ 	.word	0x00000000
        /*0100*/ 	.short	0x002e
        /*0102*/ 	.short	0x0158
        /*0104*/ 	.byte	0x00, 0xf0, 0x11, 0x00


	//----- nvinfo : EIATTR_KPARAM_INFO
	.align		4
.L_44:
        /*0108*/ 	.byte	0x04, 0x17
        /*010a*/ 	.short	(.L_46 - .L_45)
.L_45:
        /*010c*/ 	.word	0x00000000
        /*0110*/ 	.short	0x002d
        /*0112*/ 	.short	0x0150
        /*0114*/ 	.byte	0x00, 0xf5, 0x21, 0x00


	//----- nvinfo : EIATTR_KPARAM_INFO
	.align		4
.L_46:
        /*0118*/ 	.byte	0x04, 0x17
        /*011a*/ 	.short	(.L_48 - .L_47)
.L_47:
        /*011c*/ 	.word	0x00000000
        /*0120*/ 	.short	0x002c
        /*0122*/ 	.short	0x0148
        /*0124*/ 	.byte	0x00, 0xf5, 0x21, 0x00


	//----- nvinfo : EIATTR_KPARAM_INFO
	.align		4
.L_48:
        /*0128*/ 	.byte	0x04, 0x17
        /*012a*/ 	.short	(.L_50 - .L_49)
.L_49:
        /*012c*/ 	.word	0x00000000
        /*0130*/ 	.short	0x002b
        /*0132*/ 	.short	0x0140
        /*0134*/ 	.byte	0x00, 0xf5, 0x21, 0x00


	//----- nvinfo : EIATTR_KPARAM_INFO
	.align		4
.L_50:
        /*0138*/ 	.byte	0x04, 0x17
        /*013a*/ 	.short	(.L_52 - .L_51)
.L_51:
        /*013c*/ 	.word	0x00000000
        /*0140*/ 	.short	0x002a
        /*0142*/ 	.short	0x0138
        /*0144*/ 	.byte	0x00, 0xf5, 0x21, 0x00


	//----- nvinfo : EIATTR_KPARAM_INFO
	.align		4
.L_52:
        /*0148*/ 	.byte	0x04, 0x17
        /*014a*/ 	.short	(.L_54 - .L_53)
.L_53:
        /*014c*/ 	.word	0x00000000
        /*0150*/ 	.short	0x0029
        /*0152*/ 	.short	0x0130
        /*0154*/ 	.byte	0x00, 0xf5, 0x21, 0x00


	//----- nvinfo : EIATTR_KPARAM_INFO
	.align		4
.L_54:
        /*0158*/ 	.byte	0x04, 0x17
        /*015a*/ 	.short	(.L_56 - .L_55)
.L_55:
        /*015c*/ 	.word	0x00000000
        /*0160*/ 	.short	0x0028
        /*0162*/ 	.short	0x0128
        /*0164*/ 	.byte	0x00, 0xf5, 0x21, 0x00


	//----- nvinfo : EIATTR_KPARAM_INFO
	.align		4
.L_56:
        /*0168*/ 	.byte	0x04, 0x17
        /*016a*/ 	.short	(.L_58 - .L_57)
.L_57:
        /*016c*/ 	.word	0x00000000
        /*0170*/ 	.short	0x0027
        /*0172*/ 	.short	0x0120
        /*0174*/ 	.byte	0x00, 0xf5, 0x21, 0x00


	//----- nvinfo : EIATTR_KPARAM_INFO
	.align		4
.L_58:
        /*0178*/ 	.byte	0x04, 0x17
        /*017a*/ 	.short	(.L_60 - .L_59)
.L_59:
        /*017c*/ 	.word	0x00000000
        /*0180*/ 	.short	0x0026
        /*0182*/ 	.short	0x0118
        /*0184*/ 	.byte	0x00, 0xf5, 0x21, 0x00


	//----- nvinfo : EIATTR_KPARAM_INFO
	.align		4
.L_60:
        /*0188*/ 	.byte	0x04, 0x17
        /*018a*/ 	.short	(.L_62 - .L_61)
.L_61:
        /*018c*/ 	.word	0x00000000
        /*0190*/ 	.short	0x0025
        /*0192*/ 	.short	0x0110
        /*0194*/ 	.byte	0x00, 0xf5, 0x21, 0x00


	//----- nvinfo : EIATTR_KPARAM_INFO
	.align		4
.L_62:
        /*0198*/ 	.byte	0x04, 0x17
        /*019a*/ 	.short	(.L_64 - .L_63)
.L_63:
        /*019c*/ 	.word	0x00000000
        /*01a0*/ 	.short	0x0024
        /*01a2*/ 	.short	0x0108
        /*01a4*/ 	.byte	0x00, 0xf5, 0x21, 0x00


	//----- nvinfo : EIATTR_KPARAM_INFO
	.align		4
.L_64:
        /*01a8*/ 	.byte	0x04, 0x17
        /*01aa*/ 	.short	(.L_66 - .L_65)
.L_65:
        /*01ac*/ 	.word	0x00000000
        /*01b0*/ 	.short	0x0023
        /*01b2*/ 	.short	0x0100
        /*01b4*/ 	.byte	0x00, 0xf0, 0x11, 0x00


	//----- nvinfo : EIATTR_KPARAM_INFO
	.align		4
.L_66:
        /*01b8*/ 	.byte	0x04, 0x17
        /*01ba*/ 	.short	(.L_68 - .L_67)
.L_67:
        /*01bc*/ 	.word	0x00000000
        /*01c0*/ 	.short	0x0022
        /*01c2*/ 	.short	0x00fc
        /*01c4*/ 	.byte	0x00, 0xf0, 0x11, 0x00


	//----- nvinfo : EIATTR_KPARAM_INFO
	.align		4
.L_68:
        /*01c8*/ 	.byte	0x04, 0x17
        /*01ca*/ 	.short	(.L_70 - .L_69)
.L_69:
        /*01cc*/ 	.word	0x00000000
        /*01d0*/ 	.short	0x0021
        /*01d2*/ 	.short	0x00f8
        /*01d4*/ 	.byte	0x00, 0xf0, 0x11, 0x00


	//----- nvinfo : EIATTR_KPARAM_INFO
	.align		4
.L_70:
        /*01d8*/ 	.byte	0x04, 0x17
        /*01da*/ 	.short	(.L_72 - .L_71)
.L_71:
        /*01dc*/ 	.word	0x00000000
        /*01e0*/ 	.short	0x0020
        /*01e2*/ 	.short	0x00f0
        /*01e4*/ 	.byte	0x00, 0xf5, 0x21, 0x00


	//----- nvinfo : EIATTR_KPARAM_INFO
	.align		4
.L_72:
        /*01e8*/ 	.byte	0x04, 0x17
        /*01ea*/ 	.short	(.L_74 - .L_73)
.L_73:
        /*01ec*/ 	.word	0x00000000
        /*01f0*/ 	.short	0x001f
        /*01f2*/ 	.short	0x00e8
        /*01f4*/ 	.byte	0x00, 0xf5, 0x21, 0x00


	//----- nvinfo : EIATTR_KPARAM_INFO
	.align		4
.L_74:
        /*01f8*/ 	.byte	0x04, 0x17
        /*01fa*/ 	.short	(.L_76 - .L_75)
.L_75:
        /*01fc*/ 	.word	0x00000000
        /*0200*/ 	.short	0x001e
        /*0202*/ 	.short	0x00e0
        /*0204*/ 	.byte	0x00, 0xf5, 0x21, 0x00


	//----- nvinfo : EIATTR_KPARAM_INFO
	.align		4
.L_76:
        /*0208*/ 	.byte	0x04, 0x17
        /*020a*/ 	.short	(.L_78 - .L_77)
.L_77:
        /*020c*/ 	.word	0x00000000
        /*0210*/ 	.short	0x001d
        /*0212*/ 	.short	0x00d8
        /*0214*/ 	.byte	0x00, 0xf5, 0x21, 0x00


	//----- nvinfo : EIATTR_KPARAM_INFO
	.align		4
.L_78:
        /*0218*/ 	.byte	0x04, 0x17
        /*021a*/ 	.short	(.L_80 - .L_79)
.L_79:
        /*021c*/ 	.word	0x00000000
        /*0220*/ 	.short	0x001c
        /*0222*/ 	.short	0x00d0
        /*0224*/ 	.byte	0x00, 0xf5, 0x21, 0x00


	//----- nvinfo : EIATTR_KPARAM_INFO
	.align		4
.L_80:
        /*0228*/ 	.byte	0x04, 0x17
        /*022a*/ 	.short	(.L_82 - .L_81)
.L_81:
        /*022c*/ 	.word	0x00000000
        /*0230*/ 	.short	0x001b
        /*0232*/ 	.short	0x00c8
        /*0234*/ 	.byte	0x00, 0xf5, 0x21, 0x00


	//----- nvinfo : EIATTR_KPARAM_INFO
	.align		4
.L_82:
        /*0238*/ 	.byte	0x04, 0x17
        /*023a*/ 	.short	(.L_84 - .L_83)
.L_83:
        /*023c*/ 	.word	0x00000000
        /*0240*/ 	.short	0x001a
        /*0242*/ 	.short	0x00c0
        /*0244*/ 	.byte	0x00, 0xf0, 0x11, 0x00


	//----- nvinfo : EIATTR_KPARAM_INFO
	.align		4
.L_84:
        /*0248*/ 	.byte	0x04, 0x17
        /*024a*/ 	.short	(.L_86 - .L_85)
.L_85:
        /*024c*/ 	.word	0x00000000
        /*0250*/ 	.short	0x0019
        /*0252*/ 	.short	0x00b8
        /*0254*/ 	.byte	0x00, 0xf5, 0x21, 0x00


	//----- nvinfo : EIATTR_KPARAM_INFO
	.align		4
.L_86:
        /*0258*/ 	.byte	0x04, 0x17
        /*025a*/ 	.short	(.L_88 - .L_87)
.L_87:
        /*025c*/ 	.word	0x00000000
        /*0260*/ 	.short	0x0018
        /*0262*/ 	.short	0x00b0
        /*0264*/ 	.byte	0x00, 0xf5, 0x21, 0x00


	//----- nvinfo : EIATTR_KPARAM_INFO
	.align		4
.L_88:
        /*0268*/ 	.byte	0x04, 0x17
        /*026a*/ 	.short	(.L_90 - .L_89)
.L_89:
        /*026c*/ 	.word	0x00000000
        /*0270*/ 	.short	0x0017
        /*0272*/ 	.short	0x00a8
        /*0274*/ 	.byte	0x00, 0xf5, 0x21, 0x00


	//----- nvinfo : EIATTR_KPARAM_INFO
	.align		4
.L_90:
        /*0278*/ 	.byte	0x04, 0x17
        /*027a*/ 	.short	(.L_92 - .L_91)
.L_91:
        /*027c*/ 	.word	0x00000000
        /*0280*/ 	.short	0x0016
        /*0282*/ 	.short	0x00a0
        /*0284*/ 	.byte	0x00, 0xf5, 0x21, 0x00


	//----- nvinfo : EIATTR_KPARAM_INFO
	.align		4
.L_92:
        /*0288*/ 	.byte	0x04, 0x17
        /*028a*/ 	.short	(.L_94 - .L_93)
.L_93:
        /*028c*/ 	.word	0x00000000
        /*0290*/ 	.short	0x0015
        /*0292*/ 	.short	0x0098
        /*0294*/ 	.byte	0x00, 0xf5, 0x21, 0x00


	//----- nvinfo : EIATTR_KPARAM_INFO
	.align		4
.L_94:
        /*0298*/ 	.byte	0x04, 0x17
        /*029a*/ 	.short	(.L_96 - .L_95)
.L_95:
        /*029c*/ 	.word	0x00000000
        /*02a0*/ 	.short	0x0014
        /*02a2*/ 	.short	0x0090
        /*02a4*/ 	.byte	0x00, 0xf5, 0x21, 0x00


	//----- nvinfo : EIATTR_KPARAM_INFO
	.align		4
.L_96:
        /*02a8*/ 	.byte	0x04, 0x17
        /*02aa*/ 	.short	(.L_98 - .L_97)
.L_97:
        /*02ac*/ 	.word	0x00000000
        /*02b0*/ 	.short	0x0013
        /*02b2*/ 	.short	0x0088
        /*02b4*/ 	.byte	0x00, 0xf5, 0x21, 0x00


	//----- nvinfo : EIATTR_KPARAM_INFO
	.align		4
.L_98:
        /*02b8*/ 	.byte	0x04, 0x17
        /*02ba*/ 	.short	(.L_100 - .L_99)
.L_99:
        /*02bc*/ 	.word	0x00000000
        /*02c0*/ 	.short	0x0012
        /*02c2*/ 	.short	0x0080
        /*02c4*/ 	.byte	0x00, 0xf5, 0x21, 0x00


	//----- nvinfo : EIATTR_KPARAM_INFO
	.align		4
.L_100:
        /*02c8*/ 	.byte	0x04, 0x17
        /*02ca*/ 	.short	(.L_102 - .L_101)
.L_101:
        /*02cc*/ 	.word	0x00000000
        /*02d0*/ 	.short	0x0011
        /*02d2*/ 	.short	0x0078
        /*02d4*/ 	.byte	0x00, 0xf5, 0x21, 0x00


	//----- nvinfo : EIATTR_KPARAM_INFO
	.align		4
.L_102:
        /*02d8*/ 	.byte	0x04, 0x17
        /*02da*/ 	.short	(.L_104 - .L_103)
.L_103:
        /*02dc*/ 	.word	0x00000000
        /*02e0*/ 	.short	0x0010
        /*02e2*/ 	.short	0x0070
        /*02e4*/ 	.byte	0x00, 0xf5, 0x21, 0x00


	//----- nvinfo : EIATTR_KPARAM_INFO
	.align		4
.L_104:
        /*02e8*/ 	.byte	0x04, 0x17
        /*02ea*/ 	.short	(.L_106 - .L_105)
.L_105:
        /*02ec*/ 	.word	0x00000000
        /*02f0*/ 	.short	0x000f
        /*02f2*/ 	.short	0x0068
        /*02f4*/ 	.byte	0x00, 0xf5, 0x21, 0x00


	//----- nvinfo : EIATTR_KPARAM_INFO
	.align		4
.L_106:
        /*02f8*/ 	.byte	0x04, 0x17
        /*02fa*/ 	.short	(.L_108 - .L_107)
.L_107:
        /*02fc*/ 	.word	0x00000000
        /*0300*/ 	.short	0x000e
        /*0302*/ 	.short	0x0060
        /*0304*/ 	.byte	0x00, 0xf5, 0x21, 0x00


	//----- nvinfo : EIATTR_KPARAM_INFO
	.align		4
.L_108:
        /*0308*/ 	.byte	0x04, 0x17
        /*030a*/ 	.short	(.L_110 - .L_109)
.L_109:
        /*030c*/ 	.word	0x00000000
        /*0310*/ 	.short	0x000d
        /*0312*/ 	.short	0x0058
        /*0314*/ 	.byte	0x00, 0xf5, 0x21, 0x00


	//----- nvinfo : EIATTR_KPARAM_INFO
	.align		4
.L_110:
        /*0318*/ 	.byte	0x04, 0x17
        /*031a*/ 	.short	(.L_112 - .L_111)
.L_111:
        /*031c*/ 	.word	0x00000000
        /*0320*/ 	.short	0x000c
        /*0322*/ 	.short	0x0050
        /*0324*/ 	.byte	0x00, 0xf5, 0x21, 0x00


	//----- nvinfo : EIATTR_KPARAM_INFO
	.align		4
.L_112:
        /*0328*/ 	.byte	0x04, 0x17
        /*032a*/ 	.short	(.L_114 - .L_113)
.L_113:
        /*032c*/ 	.word	0x00000000
        /*0330*/ 	.short	0x000b
        /*0332*/ 	.short	0x0048
        /*0334*/ 	.byte	0x00, 0xf5, 0x21, 0x00


	//----- nvinfo : EIATTR_KPARAM_INFO
	.align		4
.L_114:
        /*0338*/ 	.byte	0x04, 0x17
        /*033a*/ 	.short	(.L_116 - .L_115)
.L_115:
        /*033c*/ 	.word	0x00000000
        /*0340*/ 	.short	0x000a
        /*0342*/ 	.short	0x0040
        /*0344*/ 	.byte	0x00, 0xf5, 0x21, 0x00


	//----- nvinfo : EIATTR_KPARAM_INFO
	.align		4
.L_116:
        /*0348*/ 	.byte	0x04, 0x17
        /*034a*/ 	.short	(.L_118 - .L_117)
.L_117:
        /*034c*/ 	.word	0x00000000
        /*0350*/ 	.short	0x0009
        /*0352*/ 	.short	0x0038
        /*0354*/ 	.byte	0x00, 0xf5, 0x21, 0x00


	//----- nvinfo : EIATTR_KPARAM_INFO
	.align		4
.L_118:
        /*0358*/ 	.byte	0x04, 0x17
        /*035a*/ 	.short	(.L_120 - .L_119)
.L_119:
        /*035c*/ 	.word	0x00000000
        /*0360*/ 	.short	0x0008
        /*0362*/ 	.short	0x0030
        /*0364*/ 	.byte	0x00, 0xf5, 0x21, 0x00


	//----- nvinfo : EIATTR_KPARAM_INFO
	.align		4
.L_120:
        /*0368*/ 	.byte	0x04, 0x17
        /*036a*/ 	.short	(.L_122 - .L_121)
.L_121:
        /*036c*/ 	.word	0x00000000
        /*0370*/ 	.short	0x0007
        /*0372*/ 	.short	0x002c
        /*0374*/ 	.byte	0x00, 0xf0, 0x11, 0x00


	//----- nvinfo : EIATTR_KPARAM_INFO
	.align		4
.L_122:
        /*0378*/ 	.byte	0x04, 0x17
        /*037a*/ 	.short	(.L_124 - .L_123)
.L_123:
        /*037c*/ 	.word	0x00000000
        /*0380*/ 	.short	0x0006
        /*0382*/ 	.short	0x0028
        /*0384*/ 	.byte	0x00, 0xf0, 0x11, 0x00


	//----- nvinfo : EIATTR_KPARAM_INFO
	.align		4
.L_124:
        /*0388*/ 	.byte	0x04, 0x17
        /*038a*/ 	.short	(.L_126 - .L_125)
.L_125:
        /*038c*/ 	.word	0x00000000
        /*0390*/ 	.short	0x0005
        /*0392*/ 	.short	0x0024
        /*0394*/ 	.byte	0x00, 0xf0, 0x11, 0x00


	//----- nvinfo : EIATTR_KPARAM_INFO
	.align		4
.L_126:
        /*0398*/ 	.byte	0x04, 0x17
        /*039a*/ 	.short	(.L_128 - .L_127)
.L_127:
        /*039c*/ 	.word	0x00000000
        /*03a0*/ 	.short	0x0004
        /*03a2*/ 	.short	0x0020
        /*03a4*/ 	.byte	0x00, 0xf0, 0x11, 0x00


	//----- nvinfo : EIATTR_KPARAM_INFO
	.align		4
.L_128:
        /*03a8*/ 	.byte	0x04, 0x17
        /*03aa*/ 	.short	(.L_130 - .L_129)
.L_129:
        /*03ac*/ 	.word	0x00000000
        /*03b0*/ 	.short	0x0003
        /*03b2*/ 	.short	0x0018
        /*03b4*/ 	.byte	0x00, 0xf5, 0x21, 0x00


	//----- nvinfo : EIATTR_KPARAM_INFO
	.align		4
.L_130:
        /*03b8*/ 	.byte	0x04, 0x17
        /*03ba*/ 	.short	(.L_132 - .L_131)
.L_131:
        /*03bc*/ 	.word	0x00000000
        /*03c0*/ 	.short	0x0002
        /*03c2*/ 	.short	0x0010
        /*03c4*/ 	.byte	0x00, 0xf5, 0x21, 0x00


	//----- nvinfo : EIATTR_KPARAM_INFO
	.align		4
.L_132:
        /*03c8*/ 	.byte	0x04, 0x17
        /*03ca*/ 	.short	(.L_134 - .L_133)
.L_133:
        /*03cc*/ 	.word	0x00000000
        /*03d0*/ 	.short	0x0001
        /*03d2*/ 	.short	0x0008
        /*03d4*/ 	.byte	0x00, 0xf5, 0x21, 0x00


	//----- nvinfo : EIATTR_KPARAM_INFO
	.align		4
.L_134:
        /*03d8*/ 	.byte	0x04, 0x17
        /*03da*/ 	.short	(.L_136 - .L_135)
.L_135:
        /*03dc*/ 	.word	0x00000000
        /*03e0*/ 	.short	0x0000
        /*03e2*/ 	.short	0x0000
        /*03e4*/ 	.byte	0x00, 0xf0, 0x11, 0x00


	//----- nvinfo : EIATTR_SPARSE_MMA_MASK
	.align		4
.L_136:
        /*03e8*/ 	.byte	0x03, 0x50
        /*03ea*/ 	.short	0x0000


	//----- nvinfo : EIATTR_MAXREG_COUNT
	.align		4
        /*03ec*/ 	.byte	0x03, 0x1b
        /*03ee*/ 	.short	0x00ff


	//----- nvinfo : EIATTR_NUM_BARRIERS
	.align		4
        /*03f0*/ 	.byte	0x02, 0x4c
        /*03f2*/ 	.byte	0x01
	.zero		1


	//----- nvinfo : EIATTR_MERCURY_ISA_VERSION
	.align		4
        /*03f4*/ 	.byte	0x03, 0x5f
        /*03f6*/ 	.short	0x0101


	//----- nvinfo : EIATTR_VRC_CTA_INIT_COUNT
	.align		4
        /*03f8*/ 	.byte	0x02, 0x4a
	.zero		1
	.zero		1


	//----- nvinfo : EIATTR_EXIT_INSTR_OFFSETS
	.align		4
        /*03fc*/ 	.byte	0x04, 0x1c
        /*03fe*/ 	.short	(.L_138 - .L_137)


	//   ....[0]....
.L_137:
        /*0400*/ 	.word	0x000037f0


	//   ....[1]....
        /*0404*/ 	.word	0x00005140


	//   ....[2]....
        /*0408*/ 	.word	0x00005250


	//----- nvinfo : EIATTR_CRS_STACK_SIZE
	.align		4
.L_138:
        /*040c*/ 	.byte	0x04, 0x1e
        /*040e*/ 	.short	(.L_140 - .L_139)
.L_139:
        /*0410*/ 	.word	0x00000000


	//----- nvinfo : EIATTR_CBANK_PARAM_SIZE
	.align		4
.L_140:
        /*0414*/ 	.byte	0x03, 0x19
        /*0416*/ 	.short	0x01d0


	//----- nvinfo : EIATTR_PARAM_CBANK
	.align		4
        /*0418*/ 	.byte	0x04, 0x0a
        /*041a*/ 	.short	(.L_142 - .L_141)
	.align		4
.L_141:
        /*041c*/ 	.word	index@(.nv.constant0._Z30inner_core_impl_kernel_adjointiPKiS0_S0_iifiPKfPfS2_S2_S2_S2_S2_S2_S2_S2_S2_S2_S2_S2_S2_S2_S2_S2_iS3_S3_S3_S3_S3_S3_iiiS2_S2_S3_S3_S3_S3_S3_S2_S2_S2_iS2_S2_S2_S2_S2_iS2_S2_S2_S2_S2_S2_S2_ii)
        /*0420*/ 	.short	0x0380
        /*0422*/ 	.short	0x01d0


	//----- nvinfo : EIATTR_SW_WAR
	.align		4
.L_142:
        /*0424*/ 	.byte	0x04, 0x36
        /*0426*/ 	.short	(.L_144 - .L_143)
.L_143:
        /*0428*/ 	.word	0x00000008
.L_144:


//--------------------- .nv.callgraph             --------------------------
	.section	.nv.callgraph,"",@"SHT_CUDA_CALLGRAPH"
	.align	4
	.sectionentsize	8
	.align		4
        /*0000*/ 	.word	0x00000000
	.align		4
        /*0004*/ 	.word	0xffffffff
	.align		4
        /*0008*/ 	.word	0x00000000
	.align		4
        /*000c*/ 	.word	0xfffffffe
	.align		4
        /*0010*/ 	.word	0x00000000
	.align		4
        /*0014*/ 	.word	0xfffffffd
	.align		4
        /*0018*/ 	.word	0x00000000
	.align		4
        /*001c*/ 	.word	0xfffffffc


//--------------------- .nv.constant4             --------------------------
	.section	.nv.constant4,"a",@progbits
	.align	8
	.align		8
.nv.constant4:
        /*0000*/ 	.dword	__cudart_i2opi_f


//--------------------- .text._Z30inner_core_impl_kernel_adjointiPKiS0_S0_iifiPKfPfS2_S2_S2_S2_S2_S2_S2_S2_S2_S2_S2_S2_S2_S2_S2_S2_iS3_S3_S3_S3_S3_S3_iiiS2_S2_S3_S3_S3_S3_S3_S2_S2_S2_iS2_S2_S2_S2_S2_iS2_S2_S2_S2_S2_S2_S2_ii --------------------------
	.section	.text._Z30inner_core_impl_kernel_adjointiPKiS0_S0_iifiPKfPfS2_S2_S2_S2_S2_S2_S2_S2_S2_S2_S2_S2_S2_S2_S2_S2_iS3_S3_S3_S3_S3_S3_iiiS2_S2_S3_S3_S3_S3_S3_S2_S2_S2_iS2_S2_S2_S2_S2_iS2_S2_S2_S2_S2_S2_S2_ii,"ax",@progbits
	.align	128
        .global         _Z30inner_core_impl_kernel_adjointiPKiS0_S0_iifiPKfPfS2_S2_S2_S2_S2_S2_S2_S2_S2_S2_S2_S2_S2_S2_S2_S2_iS3_S3_S3_S3_S3_S3_iiiS2_S2_S3_S3_S3_S3_S3_S2_S2_S2_iS2_S2_S2_S2_S2_iS2_S2_S2_S2_S2_S2_S2_ii
        .type           _Z30inner_core_impl_kernel_adjointiPKiS0_S0_iifiPKfPfS2_S2_S2_S2_S2_S2_S2_S2_S2_S2_S2_S2_S2_S2_S2_S2_iS3_S3_S3_S3_S3_S3_iiiS2_S2_S3_S3_S3_S3_S3_S2_S2_S2_iS2_S2_S2_S2_S2_iS2_S2_S2_S2_S2_S2_S2_ii,@function
        .size           _Z30inner_core_impl_kernel_adjointiPKiS0_S0_iifiPKfPfS2_S2_S2_S2_S2_S2_S2_S2_S2_S2_S2_S2_S2_S2_S2_S2_iS3_S3_S3_S3_S3_S3_iiiS2_S2_S3_S3_S3_S3_S3_S2_S2_S2_iS2_S2_S2_S2_S2_iS2_S2_S2_S2_S2_S2_S2_ii,(.L_x_49 - _Z30inner_core_impl_kernel_adjointiPKiS0_S0_iifiPKfPfS2_S2_S2_S2_S2_S2_S2_S2_S2_S2_S2_S2_S2_S2_S2_S2_iS3_S3_S3_S3_S3_S3_iiiS2_S2_S3_S3_S3_S3_S3_S2_S2_S2_iS2_S2_S2_S2_S2_iS2_S2_S2_S2_S2_S2_S2_ii)
        .other          _Z30inner_core_impl_kernel_adjointiPKiS0_S0_iifiPKfPfS2_S2_S2_S2_S2_S2_S2_S2_S2_S2_S2_S2_S2_S2_S2_S2_iS3_S3_S3_S3_S3_S3_iiiS2_S2_S3_S3_S3_S3_S3_S2_S2_S2_iS2_S2_S2_S2_S2_iS2_S2_S2_S2_S2_S2_S2_ii,@"STO_CUDA_ENTRY STV_DEFAULT"
_Z30inner_core_impl_kernel_adjointiPKiS0_S0_iifiPKfPfS2_S2_S2_S2_S2_S2_S2_S2_S2_S2_S2_S2_S2_S2_S2_S2_iS3_S3_S3_S3_S3_S3_iiiS2_S2_S3_S3_S3_S3_S3_S2_S2_S2_iS2_S2_S2_S2_S2_iS2_S2_S2_S2_S2_S2_S2_ii:
.text._Z30inner_core_impl_kernel_adjointiPKiS0_S0_iifiPKfPfS2_S2_S2_S2_S2_S2_S2_S2_S2_S2_S2_S2_S2_S2_S2_S2_iS3_S3_S3_S3_S3_S3_iiiS2_S2_S3_S3_S3_S3_S3_S2_S2_S2_iS2_S2_S2_S2_S2_iS2_S2_S2_S2_S2_S2_S2_ii:
[----:B------:R-:W-:Y:S01]  /*0000*/  LDC R1, c[0x0][0x37c] ;  /* 0x0000df00ff017b82 */ /* 0x000fe20000000800 */
[----:B------:R-:W0:Y:S07]  /*0010*/  S2R R6, SR_TID.X ;  /* 0x0000000000067919 */ /* 0x000e2e0000002100 */
[----:B------:R-:W-:Y:S01]  /*0020*/  S2UR UR4, SR_CTAID.Y ;  /* 0x00000000000479c3 */ /* 0x000fe20000002600 */
[----:B------:R-:W1:Y:S01]  /*0030*/  LDCU UR5, c[0x0][0x370] ;  /* 0x00006e00ff0577ac */ /* 0x000e620008000800 */
[----:B------:R-:W-:Y:S01]  /*0040*/  PLOP3.LUT P2, PT, PT, PT, PT, 0x8, 0x80 ;  /* 0x000000000080781c */ /* 0x000fe20003f4e170 */
[----:B------:R-:W-:Y:S01]  /*0050*/  BSSY.RECONVERGENT B0, `(.L_x_0) ;  /* 0x0000041000007945 */ /* 0x000fe20003800200 */
[----:B------:R-:W2:Y:S02]  /*0060*/  LDCU.64 UR14, c[0x0][0x358] ;  /* 0x00006b00ff0e77ac */ /* 0x000ea40008000a00 */
[----:B------:R-:W-:-:S02]  /*0070*/  P2R R31, PR, RZ, 0x4 ;  /* 0x00000004ff1f7803 */ /* 0x000fc40000000000 */
[----:B------:R-:W1:Y:S02]  /*0080*/  S2UR UR6, SR_CTAID.X ;  /* 0x00000000000679c3 */ /* 0x000e640000002500 */
[----:B------:R-:W-:-:S06]  /*0090*/  ISETP.NE.AND P1, PT, R31, RZ, PT ;  /* 0x000000ff1f00720c */ /* 0x000fcc0003f25270 */
[----:B------:R-:W3:Y:S01]  /*00a0*/  LDC R2, c[0x0][0x380] ;  /* 0x0000e000ff027b82 */ /* 0x000ee20000000800 */
[----:B0-----:R-:W-:Y:S01]  /*00b0*/  LOP3.LUT R0, R6, 0xffff, RZ, 0xc0, !PT ;  /* 0x0000ffff06007812 */ /* 0x001fe200078ec0ff */
[----:B-1----:R-:W-:-:S04]  /*00c0*/  UIMAD UR4, UR4, UR5, UR6 ;  /* 0x00000005040472a4 */ /* 0x002fc8000f8e0206 */
[----:B------:R-:W-:Y:S02]  /*00d0*/  IMAD R0, R0, 0xa3e, RZ ;  /* 0x00000a3e00007824 */ /* 0x000fe400078e02ff */
[----:B------:R-:W-:Y:S02]  /*00e0*/  MOV R7, UR4 ;  /* 0x0000000400077c02 */ /* 0x000fe40008000f00 */
[----:B---3--:R-:W-:Y:S02]  /*00f0*/  ISETP.LE.AND P0, PT, R2, UR4, PT ;  /* 0x0000000402007c0c */ /* 0x008fe4000bf03270 */
[----:B------:R-:W-:Y:S02]  /*0100*/  SHF.R.U32.HI R15, RZ, 0x10, R0 ;  /* 0x00000010ff0f7819 */ /* 0x000fe40000011600 */
[----:B------:R-:W-:-:S03]  /*0110*/  ISETP.GT.U32.OR P0, PT, R6, 0x7c, P0 ;  /* 0x0000007c0600780c */ /* 0x000fc60000704470 */
[----:B------:R-:W-:-:S05]  /*0120*/  IMAD R10, R15, -0x19, R6 ;  /* 0xffffffe70f0a7824 */ /* 0x000fca00078e0206 */
[----:B------:R-:W-:-:S05]  /*0130*/  PRMT R0, R10, 0x9910, RZ ;  /* 0x000099100a007816 */ /* 0x000fca00000000ff */
[----:B------:R-:W-:-:S05]  /*0140*/  IMAD R3, R0, 0x6667, RZ ;  /* 0x0000666700037824 */ /* 0x000fca00078e02ff */
[----:B------:R-:W-:-:S04]  /*0150*/  SHF.R.S32.HI R0, RZ, 0x10, R3 ;  /* 0x00000010ff007819 */ /* 0x000fc80000011403 */
[----:B------:R-:W-:-:S04]  /*0160*/  LOP3.LUT R0, R0, 0xffff, RZ, 0xc0, !PT ;  /* 0x0000ffff00007812 */ /* 0x000fc800078ec0ff */
[----:B------:R-:W-:-:S04]  /*0170*/  SHF.R.U32.HI R0, RZ, 0xf, R0 ;  /* 0x0000000fff007819 */ /* 0x000fc80000011600 */
[----:B------:R-:W-:-:S04]  /*0180*/  LEA.HI.SX32 R0, R3, R0, 0xf ;  /* 0x0000000003007211 */ /* 0x000fc800078f7aff */
[----:B------:R-:W-:-:S05]  /*0190*/  PRMT R9, R0, 0x9910, RZ ;  /* 0x0000991000097816 */ /* 0x000fca00000000ff */
[----:B------:R-:W-:Y:S01]  /*01a0*/  IMAD R10, R9, -0x5, R10 ;  /* 0xfffffffb090a7824 */ /* 0x000fe200078e020a */
[----:B--2---:R-:W-:Y:S06]  /*01b0*/  @P0 BRA `(.L_x_1) ;  /* 0x0000000000a80947 */ /* 0x004fec0003800000 */
[----:B------:R-:W0:Y:S01]  /*01c0*/  LDCU UR4, c[0x0][0x3ac] ;  /* 0x00007580ff0477ac */ /* 0x000e220008000800 */
[----:B------:R-:W1:Y:S01]  /*01d0*/  LDC.64 R4, c[0x0][0x390] ;  /* 0x0000e400ff047b82 */ /* 0x000e620000000a00 */
[----:B0-----:R-:W-:-:S09]  /*01e0*/  UISETP.NE.AND UP0, UPT, UR4, URZ, UPT ;  /* 0x000000ff0400728c */ /* 0x001fd2000bf05270 */
[----:B------:R-:W-:Y:S05]  /*01f0*/  BRA.U UP0, `(.L_x_2) ;  /* 0x00000001001c7547 */ /* 0x000fea000b800000 */
[----:B------:R-:W0:Y:S08]  /*0200*/  LDC.64 R12, c[0x0][0x3a0] ;  /* 0x0000e800ff0c7b82 */ /* 0x000e300000000a00 */
[----:B------:R-:W2:Y:S01]  /*0210*/  LDC.64 R2, c[0x0][0x398] ;  /* 0x0000e600ff027b82 */ /* 0x000ea20000000a00 */
[----:B0-----:R-:W-:-:S05]  /*0220*/  IADD3 R0, PT, PT, R13, -0x1, RZ ;  /* 0xffffffff0d007810 */ /* 0x001fca0007ffe0ff */
[----:B------:R-:W-:-:S04]  /*0230*/  IMAD R7, R0, R12, R7 ;  /* 0x0000000c00077224 */ /* 0x000fc800078e0207 */
[----:B--2---:R-:W-:-:S06]  /*0240*/  IMAD.WIDE R2, R7, 0x4, R2 ;  /* 0x0000000407027825 */ /* 0x004fcc00078e0202 */
[----:B------:R-:W2:Y:S02]  /*0250*/  LDG.E R2, desc[UR14][R2.64] ;  /* 0x0000000e02027981 */ /* 0x000ea4000c1e1900 */
[----:B--2---:R-:W-:-:S07]  /*0260*/  IADD3 R7, PT, PT, R2, -0x1, RZ ;  /* 0xffffffff02077810 */ /* 0x004fce0007ffe0ff */
.L_x_2:
[----:B-1----:R-:W-:-:S06]  /*0270*/  IMAD.WIDE R2, R7, 0x4, R4 ;  /* 0x0000000407027825 */ /* 0x002fcc00078e0204 */
[----:B------:R-:W2:Y:S02]  /*0280*/  LDG.E R2, desc[UR14][R2.64] ;  /* 0x0000000e02027981 */ /* 0x000ea4000c1e1900 */
[----:B--2---:R-:W-:-:S13]  /*0290*/  ISETP.NE.AND P0, PT, R2, 0xb, PT ;  /* 0x0000000b0200780c */ /* 0x004fda0003f05270 */
[----:B------:R-:W-:Y:S05]  /*02a0*/  @!P0 BRA `(.L_x_1) ;  /* 0x00000000006c8947 */ /* 0x000fea0003800000 */
[----:B------:R-:W0:Y:S01]  /*02b0*/  LDC.64 R4, c[0x0][0x388] ;  /* 0x0000e200ff047b82 */ /* 0x000e220000000a00 */
[----:B------:R-:W-:-:S04]  /*02c0*/  IMAD R3, R7, 0x7d, R6 ;  /* 0x0000007d07037824 */ /* 0x000fc800078e0206 */
[----:B0-----:R-:W-:-:S03]  /*02d0*/  IMAD.WIDE R4, R3, 0x4, R4 ;  /* 0x0000000403047825 */ /* 0x001fc600078e0204 */
[----:B------:R-:W0:Y:S03]  /*02e0*/  LDC.64 R2, c[0x0][0x3b0] ;  /* 0x0000ec00ff027b82 */ /* 0x000e260000000a00 */
[----:B------:R-:W2:Y:S01]  /*02f0*/  LDG.E R4, desc[UR14][R4.64] ;  /* 0x0000000e04047981 */ /* 0x000ea2000c1e1900 */
[----:B------:R-:W-:-:S04]  /*0300*/  HFMA2 R11, -RZ, RZ, 0, 1.78813934326171875e-07 ;  /* 0x00000003ff0b7431 */ /* 0x000fc800000001ff */
[----:B------:R-:W1:Y:S01]  /*0310*/  S2UR UR7, SR_CgaCtaId ;  /* 0x00000000000779c3 */ /* 0x000e620000008800 */
[----:B------:R-:W-:Y:S01]  /*0320*/  UMOV UR4, 0x400 ;  /* 0x0000040000047882 */ /* 0x000fe20000000000 */
[----:B--2---:R-:W-:-:S04]  /*0330*/  IMAD R11, R4, R11, -0x3 ;  /* 0xfffffffd040b7424 */ /* 0x004fc800078e020b */
[----:B0-----:R-:W-:-:S05]  /*0340*/  IMAD.WIDE R2, R11, 0x4, R2 ;  /* 0x000000040b027825 */ /* 0x001fca00078e0202 */
[----:B------:R-:W2:Y:S04]  /*0350*/  LDG.E R0, desc[UR14][R2.64] ;  /* 0x0000000e02007981 */ /* 0x000ea8000c1e1900 */
[----:B------:R-:W3:Y:S04]  /*0360*/  LDG.E R8, desc[UR14][R2.64+0x4] ;  /* 0x0000040e02087981 */ /* 0x000ee8000c1e1900 */
[----:B------:R-:W4:Y:S01]  /*0370*/  LDG.E R12, desc[UR14][R2.64+0x8] ;  /* 0x0000080e020c7981 */ /* 0x000f22000c1e1900 */
[----:B------:R-:W-:Y:S01]  /*0380*/  UIADD3 UR5, UPT, UPT, UR4, 0x1f4, URZ ;  /* 0x000001f404057890 */ /* 0x000fe2000fffe0ff */
[----:B------:R-:W-:Y:S01]  /*0390*/  PLOP3.LUT P1, PT, PT, PT, PT, 0x80, 0x8 ;  /* 0x000000000008781c */ /* 0x000fe20003f2f070 */
[----:B------:R-:W-:Y:S01]  /*03a0*/  UIADD3 UR6, UPT, UPT, UR4, 0x3e8, URZ ;  /* 0x000003e804067890 */ /* 0x000fe2000fffe0ff */
[----:B------:R-:W-:Y:S01]  /*03b0*/  IADD3 R34, PT, PT, R4, -0x1, RZ ;  /* 0xffffffff04227810 */ /* 0x000fe20007ffe0ff */
[----:B-1----:R-:W-:Y:S01]  /*03c0*/  ULEA UR4, UR7, UR4, 0x18 ;  /* 0x0000000407047291 */ /* 0x002fe2000f8ec0ff */
[----:B------:R-:W-:Y:S01]  /*03d0*/  P2R R31, PR, RZ, 0x2 ;  /* 0x00000002ff1f7803 */ /* 0x000fe20000000000 */
[----:B------:R-:W-:-:S02]  /*03e0*/  ULEA UR5, UR7, UR5, 0x18 ;  /* 0x0000000507057291 */ /* 0x000fc4000f8ec0ff */
[----:B------:R-:W-:Y:S02]  /*03f0*/  ULEA UR6, UR7, UR6, 0x18 ;  /* 0x0000000607067291 */ /* 0x000fe4000f8ec0ff */
[C---:B------:R-:W-:Y:S02]  /*0400*/  LEA R5, R6.reuse, UR4, 0x2 ;  /* 0x0000000406057c11 */ /* 0x040fe4000f8e10ff */
[C---:B------:R-:W-:Y:S02]  /*0410*/  LEA R11, R6.reuse, UR5, 0x2 ;  /* 0x00000005060b7c11 */ /* 0x040fe4000f8e10ff */
[----:B------:R-:W-:Y:S01]  /*0420*/  LEA R13, R6, UR6, 0x2 ;  /* 0x00000006060d7c11 */ /* 0x000fe2000f8e10ff */
[----:B--2---:R0:W-:Y:S04]  /*0430*/  STS [R5], R0 ;  /* 0x0000000005007388 */ /* 0x0041e80000000800 */
[----:B---3--:R0:W-:Y:S04]  /*0440*/  STS [R11], R8 ;  /* 0x000000080b007388 */ /* 0x0081e80000000800 */
[----:B----4-:R0:W-:Y:S02]  /*0450*/  STS [R13], R12 ;  /* 0x0000000c0d007388 */ /* 0x0101e40000000800 */
.L_x_1:
[----:B------:R-:W-:Y:S05]  /*0460*/  BSYNC.RECONVERGENT B0 ;  /* 0x0000000000007941 */ /* 0x000fea0003800200 */
.L_x_0:
[----:B------:R-:W-:Y:S01]  /*0470*/  ISETP.GT.U32.AND P0, PT, R6, 0x18, PT ;  /* 0x000000180600780c */ /* 0x000fe20003f04070 */
[----:B------:R-:W-:-:S12]  /*0480*/  BSSY.RECONVERGENT B0, `(.L_x_3) ;  /* 0x0000012000007945 */ /* 0x000fd80003800200 */
[----:B------:R-:W-:Y:S05]  /*0490*/  @P0 BRA `(.L_x_4) ;  /* 0x0000000000400947 */ /* 0x000fea0003800000 */
[----:B------:R-:W1:Y:S08]  /*04a0*/  LDC.64 R2, c[0x0][0x408] ;  /* 0x00010200ff027b82 */ /* 0x000e700000000a00 */
[----:B0-----:R-:W0:Y:S01]  /*04b0*/  LDC.64 R12, c[0x0][0x410] ;  /* 0x00010400ff0c7b82 */ /* 0x001e220000000a00 */
[----:B-1----:R-:W-:-:S06]  /*04c0*/  IMAD.WIDE.U32 R2, R6, 0x4, R2 ;  /* 0x0000000406027825 */ /* 0x002fcc00078e0002 */
[----:B------:R-:W2:Y:S01]  /*04d0*/  LDG.E R2, desc[UR14][R2.64] ;  /* 0x0000000e02027981 */ /* 0x000ea2000c1e1900 */
[----:B0-----:R-:W-:-:S06]  /*04e0*/  IMAD.WIDE.U32 R12, R6, 0x4, R12 ;  /* 0x00000004060c7825 */ /* 0x001fcc00078e000c */
[----:B------:R-:W3:Y:S01]  /*04f0*/  LDG.E R12, desc[UR14][R12.64] ;  /* 0x0000000e0c0c7981 */ /* 0x000ee2000c1e1900 */
[----:B------:R-:W0:Y:S01]  /*0500*/  S2UR UR6, SR_CgaCtaId ;  /* 0x00000000000679c3 */ /* 0x000e220000008800 */
[----:B------:R-:W-:Y:S02]  /*0510*/  UMOV UR5, 0x400 ;  /* 0x0000040000057882 */ /* 0x000fe40000000000 */
[----:B------:R-:W-:Y:S02]  /*0520*/  UIADD3 UR4, UPT, UPT, UR5, 0x1770, URZ ;  /* 0x0000177005047890 */ /* 0x000fe4000fffe0ff */
[----:B------:R-:W-:Y:S02]  /*0530*/  UIADD3 UR5, UPT, UPT, UR5, 0x17d4, URZ ;  /* 0x000017d405057890 */ /* 0x000fe4000fffe0ff */
[----:B0-----:R-:W-:Y:S02]  /*0540*/  ULEA UR4, UR6, UR4, 0x18 ;  /* 0x0000000406047291 */ /* 0x001fe4000f8ec0ff */
[----:B------:R-:W-:-:S04]  /*0550*/  ULEA UR5, UR6, UR5, 0x18 ;  /* 0x0000000506057291 */ /* 0x000fc8000f8ec0ff */
[C---:B------:R-:W-:Y:S02]  /*0560*/  LEA R5, R6.reuse, UR4, 0x2 ;  /* 0x0000000406057c11 */ /* 0x040fe4000f8e10ff */
[----:B------:R-:W-:-:S03]  /*0570*/  LEA R11, R6, UR5, 0x2 ;  /* 0x00000005060b7c11 */ /* 0x000fc6000f8e10ff */
[----:B--2---:R1:W-:Y:S04]  /*0580*/  STS [R5], R2 ;  /* 0x0000000205007388 */ /* 0x0043e80000000800 */
[----:B---3--:R1:W-:Y:S02]  /*0590*/  STS [R11], R12 ;  /* 0x0000000c0b007388 */ /* 0x0083e40000000800 */
.L_x_4:
[----:B------:R-:W-:Y:S05]  /*05a0*/  BSYNC.RECONVERGENT B0 ;  /* 0x0000000000007941 */ /* 0x000fea0003800200 */
.L_x_3:
[----:B------:R-:W-:Y:S06]  /*05b0*/  BAR.SYNC.DEFER_BLOCKING 0x0 ;  /* 0x0000000000007b1d */ /* 0x000fec0000010000 */
[----:B------:R-:W-:Y:S04]  /*05c0*/  BSSY.RECONVERGENT B0, `(.L_x_5) ;  /* 0x0000320000007945 */ /* 0x000fe80003800200 */
[----:B------:R-:W-:Y:S05]  /*05d0*/  @!P1 BRA `(.L_x_6) ;  /* 0x0000003000789947 */ /* 0x000fea0003800000 */
[----:B------:R-:W2:Y:S01]  /*05e0*/  LDC.64 R28, c[0x0][0x3d8] ;  /* 0x0000f600ff1c7b82 */ /* 0x000ea20000000a00 */
[----:B------:R-:W-:-:S07]  /*05f0*/  LEA R36, R7, R6, 0x7 ;  /* 0x0000000607247211 */ /* 0x000fce00078e38ff */
[----:B------:R-:W3:Y:S08]  /*0600*/  LDC.64 R20, c[0x0][0x3e0] ;  /* 0x0000f800ff147b82 */ /* 0x000ef00000000a00 */
[----:B------:R-:W4:Y:S08]  /*0610*/  LDC.64 R18, c[0x0][0x3c0] ;  /* 0x0000f000ff127b82 */ /* 0x000f300000000a00 */
[----:B------:R-:W5:Y:S01]  /*0620*/  LDC.64 R38, c[0x0][0x3c8] ;  /* 0x0000f200ff267b82 */ /* 0x000f620000000a00 */
[----:B--2---:R-:W-:-:S06]  /*0630*/  IMAD.WIDE R28, R36, 0x4, R28 ;  /* 0x00000004241c7825 */ /* 0x004fcc00078e021c */
[----:B------:R-:W2:Y:S01]  /*0640*/  LDG.E R28, desc[UR14][R28.64] ;  /* 0x0000000e1c1c7981 */ /* 0x000ea2000c1e1900 */
[----:B------:R-:W0:Y:S01]  /*0650*/  LDC.64 R32, c[0x0][0x3f0] ;  /* 0x0000fc00ff207b82 */ /* 0x000e220000000a00 */
[----:B---3--:R-:W-:-:S05]  /*0660*/  IMAD.WIDE R20, R36, 0x4, R20 ;  /* 0x0000000424147825 */ /* 0x008fca00078e0214 */
[----:B------:R-:W3:Y:S02]  /*0670*/  LDG.E R27, desc[UR14][R20.64] ;  /* 0x0000000e141b7981 */ /* 0x000ee4000c1e1900 */
[----:B------:R-:W0:Y:S01]  /*0680*/  LDC.64 R16, c[0x0][0x3e8] ;  /* 0x0000fa00ff107b82 */ /* 0x000e220000000a00 */
[----:B----4-:R-:W-:-:S05]  /*0690*/  IMAD.WIDE R18, R36, 0x4, R18 ;  /* 0x0000000424127825 */ /* 0x010fca00078e0212 */
[----:B------:R-:W4:Y:S02]  /*06a0*/  LDG.E R26, desc[UR14][R18.64] ;  /* 0x0000000e121a7981 */ /* 0x000f24000c1e1900 */
[----:B------:R-:W0:Y:S08]  /*06b0*/  LDC.64 R40, c[0x0][0x3f8] ;  /* 0x0000fe00ff287b82 */ /* 0x000e300000000a00 */
[----:B-1----:R-:W1:Y:S01]  /*06c0*/  LDC.64 R2, c[0x0][0x3d0] ;  /* 0x0000f400ff027b82 */ /* 0x002e620000000a00 */
[----:B-----5:R-:W-:-:S07]  /*06d0*/  IMAD.WIDE R38, R36, 0x4, R38 ;  /* 0x0000000424267825 */ /* 0x020fce00078e0226 */
[----:B0-----:R-:W0:Y:S01]  /*06e0*/  LDC.64 R12, c[0x0][0x400] ;  /* 0x00010000ff0c7b82 */ /* 0x001e220000000a00 */
[C---:B------:R-:W-:Y:S01]  /*06f0*/  IMAD.WIDE R32, R36.reuse, 0x4, R32 ;  /* 0x0000000424207825 */ /* 0x040fe200078e0220 */
[----:B------:R-:W5:Y:S03]  /*0700*/  LDG.E R24, desc[UR14][R38.64] ;  /* 0x0000000e26187981 */ /* 0x000f66000c1e1900 */
[C---:B------:R-:W-:Y:S01]  /*0710*/  IMAD.WIDE R16, R36.reuse, 0x4, R16 ;  /* 0x0000000424107825 */ /* 0x040fe200078e0210 */
[----:B------:R-:W5:Y:S03]  /*0720*/  LDG.E R25, desc[UR14][R32.64] ;  /* 0x0000000e20197981 */ /* 0x000f66000c1e1900 */
[C---:B------:R-:W-:Y:S01]  /*0730*/  IMAD.WIDE R40, R36.reuse, 0x4, R40 ;  /* 0x0000000424287825 */ /* 0x040fe200078e0228 */
[----:B------:R-:W5:Y:S04]  /*0740*/  LDG.E R22, desc[UR14][R16.64] ;  /* 0x0000000e10167981 */ /* 0x000f68000c1e1900 */
[----:B------:R-:W5:Y:S01]  /*0750*/  LDG.E R23, desc[UR14][R40.64] ;  /* 0x0000000e28177981 */ /* 0x000f62000c1e1900 */
[----:B-1----:R-:W-:-:S05]  /*0760*/  IMAD.WIDE R2, R36, 0x4, R2 ;  /* 0x0000000424027825 */ /* 0x002fca00078e0202 */
[----:B------:R-:W5:Y:S01]  /*0770*/  LDG.E R21, desc[UR14][R2.64] ;  /* 0x0000000e02157981 */ /* 0x000f62000c1e1900 */
[----:B0-----:R-:W-:-:S05]  /*0780*/  IMAD.WIDE R12, R36, 0x4, R12 ;  /* 0x00000004240c7825 */ /* 0x001fca00078e020c */
[----:B------:R0:W5:Y:S01]  /*0790*/  LDG.E R20, desc[UR14][R12.64] ;  /* 0x0000000e0c147981 */ /* 0x000162000c1e1900 */
[----:B------:R-:W1:Y:S01]  /*07a0*/  S2UR UR6, SR_CgaCtaId ;  /* 0x00000000000679c3 */ /* 0x000e620000008800 */
[----:B------:R-:W-:Y:S01]  /*07b0*/  UMOV UR4, 0x400 ;  /* 0x0000040000047882 */ /* 0x000fe20000000000 */
[----:B------:R-:W-:Y:S01]  /*07c0*/  IMAD R8, R15, 0x19, RZ ;  /* 0x000000190f087824 */ /* 0x000fe200078e02ff */
[----:B------:R-:W-:Y:S02]  /*07d0*/  UIADD3 UR5, UPT, UPT, UR4, 0x1770, URZ ;  /* 0x0000177004057890 */ /* 0x000fe4000fffe0ff */
[----:B------:R-:W-:Y:S01]  /*07e0*/  UIADD3 UR7, UPT, UPT, UR4, 0x1f4, URZ ;  /* 0x000001f404077890 */ /* 0x000fe2000fffe0ff */
[----:B------:R-:W-:Y:S01]  /*07f0*/  IMAD R0, R9, 0x5, R8 ;  /* 0x0000000509007824 */ /* 0x000fe200078e0208 */
[----:B-1----:R-:W-:Y:S02]  /*0800*/  ULEA UR8, UR6, UR4, 0x18 ;  /* 0x0000000406087291 */ /* 0x002fe4000f8ec0ff */
[----:B------:R-:W-:-:S02]  /*0810*/  UIADD3 UR4, UPT, UPT, UR4, 0x3e8, URZ ;  /* 0x000003e804047890 */ /* 0x000fc4000fffe0ff */
[----:B------:R-:W-:Y:S02]  /*0820*/  ULEA UR5, UR6, UR5, 0x18 ;  /* 0x0000000506057291 */ /* 0x000fe4000f8ec0ff */
[----:B------:R-:W-:Y:S02]  /*0830*/  ULEA UR7, UR6, UR7, 0x18 ;  /* 0x0000000706077291 */ /* 0x000fe4000f8ec0ff */
[----:B------:R-:W-:Y:S01]  /*0840*/  ULEA UR4, UR6, UR4, 0x18 ;  /* 0x0000000406047291 */ /* 0x000fe2000f8ec0ff */
[----:B0-----:R-:W-:Y:S02]  /*0850*/  LEA R13, R0, UR8, 0x2 ;  /* 0x00000008000d7c11 */ /* 0x001fe4000f8e10ff */
[----:B------:R-:W-:Y:S02]  /*0860*/  LEA R33, R10, UR5, 0x2 ;  /* 0x000000050a217c11 */ /* 0x000fe4000f8e10ff */
[C---:B------:R-:W-:Y:S01]  /*0870*/  LEA R37, R0.reuse, UR7, 0x2 ;  /* 0x0000000700257c11 */ /* 0x040fe2000f8e10ff */
[----:B------:R-:W-:Y:S01]  /*0880*/  LDS R11, [R13] ;  /* 0x000000000d0b7984 */ /* 0x000fe20000000800 */
[----:B------:R-:W-:-:S03]  /*0890*/  LEA R39, R0, UR4, 0x2 ;  /* 0x0000000400277c11 */ /* 0x000fc6000f8e10ff */
[----:B------:R-:W0:Y:S04]  /*08a0*/  LDS R0, [R33] ;  /* 0x0000000021007984 */ /* 0x000e280000000800 */
[----:B------:R-:W1:Y:S04]  /*08b0*/  LDS R3, [R37] ;  /* 0x0000000025037984 */ /* 0x000e680000000800 */
[----:B------:R-:W1:Y:S04]  /*08c0*/  LDS R5, [R39] ;  /* 0x0000000027057984 */ /* 0x000e680000000800 */
[----:B------:R-:W-:Y:S04]  /*08d0*/  LDS R41, [R13+0x4] ;  /* 0x000004000d297984 */ /* 0x000fe80000000800 */
[----:B------:R-:W1:Y:S04]  /*08e0*/  LDS R42, [R33+0x14] ;  /* 0x00001400212a7984 */ /* 0x000e680000000800 */
[----:B------:R-:W1:Y:S04]  /*08f0*/  LDS R43, [R37+0x4] ;  /* 0x00000400252b7984 */ /* 0x000e680000000800 */
[----:B------:R-:W1:Y:S04]  /*0900*/  LDS R45, [R39+0x4] ;  /* 0x00000400272d7984 */ /* 0x000e680000000800 */
[----:B------:R-:W-:Y:S04]  /*0910*/  LDS R46, [R13+0x8] ;  /* 0x000008000d2e7984 */ /* 0x000fe80000000800 */
[----:B------:R-:W1:Y:S04]  /*0920*/  LDS R44, [R33+0x28] ;  /* 0x00002800212c7984 */ /* 0x000e680000000800 */
[----:B------:R-:W1:Y:S04]  /*0930*/  LDS R47, [R37+0x8] ;  /* 0x00000800252f7984 */ /* 0x000e680000000800 */
[----:B------:R-:W1:Y:S01]  /*0940*/  LDS R49, [R39+0x8] ;  /* 0x0000080027317984 */ /* 0x000e620000000800 */
[----:B0-----:R-:W-:Y:S01]  /*0950*/  FFMA R35, R0, R11, RZ ;  /* 0x0000000b00237223 */ /* 0x001fe200000000ff */
[----:B------:R-:W-:-:S02]  /*0960*/  IADD3 R2, PT, PT, R10, R8, RZ ;  /* 0x000000080a027210 */ /* 0x000fc40007ffe0ff */
[----:B------:R-:W-:Y:S04]  /*0970*/  LDS R11, [R13+0xc] ;  /* 0x00000c000d0b7984 */ /* 0x000fe80000000800 */
[----:B------:R-:W0:Y:S04]  /*0980*/  LDS R32, [R33+0x3c] ;  /* 0x00003c0021207984 */ /* 0x000e280000000800 */
[----:B------:R-:W0:Y:S04]  /*0990*/  LDS R29, [R37+0xc] ;  /* 0x00000c00251d7984 */ /* 0x000e280000000800 */
[----:B------:R-:W0:Y:S01]  /*09a0*/  LDS R17, [R39+0xc] ;  /* 0x00000c0027117984 */ /* 0x000e220000000800 */
[----:B------:R-:W-:-:S02]  /*09b0*/  LEA R14, R2, UR8, 0x2 ;  /* 0x00000008020e7c11 */ /* 0x000fc4000f8e10ff */
[C---:B------:R-:W-:Y:S01]  /*09c0*/  LEA R8, R2.reuse, UR7, 0x2 ;  /* 0x0000000702087c11 */ /* 0x040fe2000f8e10ff */
[----:B------:R-:W-:Y:S01]  /*09d0*/  LDS R16, [R13+0x10] ;  /* 0x000010000d107984 */ /* 0x000fe20000000800 */
[----:B------:R-:W-:Y:S02]  /*09e0*/  LEA R2, R2, UR4, 0x2 ;  /* 0x0000000402027c11 */ /* 0x000fe4000f8e10ff */
[----:B------:R-:W-:Y:S01]  /*09f0*/  LEA R12, R9, UR5, 0x2 ;  /* 0x00000005090c7c11 */ /* 0x000fe2000f8e10ff */
[----:B------:R0:W0:Y:S04]  /*0a00*/  LDS R13, [R33+0x50] ;  /* 0x00005000210d7984 */ /* 0x0000280000000800 */
[----:B------:R-:W0:Y:S04]  /*0a10*/  LDS R30, [R37+0x10] ;  /* 0x00001000251e7984 */ /* 0x000e280000000800 */
[----:B------:R-:W0:Y:S01]  /*0a20*/  LDS R18, [R39+0x10] ;  /* 0x0000100027127984 */ /* 0x000e220000000800 */
[C---:B-1----:R-:W-:Y:S01]  /*0a30*/  FFMA R38, R0.reuse, R3, RZ ;  /* 0x0000000300267223 */ /* 0x042fe200000000ff */
[----:B------:R-:W-:-:S02]  /*0a40*/  FFMA R40, R0, R5, RZ ;  /* 0x0000000500287223 */ /* 0x000fc400000000ff */
[----:B------:R-:W-:Y:S04]  /*0a50*/  LDS R19, [R14] ;  /* 0x000000000e137984 */ /* 0x000fe80000000800 */
[----:B------:R-:W1:Y:S04]  /*0a60*/  LDS R0, [R12] ;  /* 0x000000000c007984 */ /* 0x000e680000000800 */
[----:B------:R-:W1:Y:S04]  /*0a70*/  LDS R5, [R8] ;  /* 0x0000000008057984 */ /* 0x000e680000000800 */
[----:B------:R-:W1:Y:S01]  /*0a80*/  LDS R3, [R2] ;  /* 0x0000000002037984 */ /* 0x000e620000000800 */
[C---:B------:R-:W-:Y:S01]  /*0a90*/  FFMA R35, R42.reuse, R41, R35 ;  /* 0x000000292a237223 */ /* 0x040fe20000000023 */
[C---:B------:R-:W-:Y:S01]  /*0aa0*/  FFMA R38, R42.reuse, R43, R38 ;  /* 0x0000002b2a267223 */ /* 0x040fe20000000026 */
[----:B------:R-:W-:Y:S01]  /*0ab0*/  FFMA R40, R42, R45, R40 ;  /* 0x0000002d2a287223 */ /* 0x000fe20000000028 */
[----:B------:R-:W-:Y:S01]  /*0ac0*/  LDS R37, [R14+0x14] ;  /* 0x000014000e257984 */ /* 0x000fe20000000800 */
[C---:B------:R-:W-:Y:S01]  /*0ad0*/  FFMA R35, R44.reuse, R46, R35 ;  /* 0x0000002e2c237223 */ /* 0x040fe20000000023 */
[C---:B------:R-:W-:Y:S01]  /*0ae0*/  FFMA R38, R44.reuse, R47, R38 ;  /* 0x0000002f2c267223 */ /* 0x040fe20000000026 */
[----:B------:R-:W-:Y:S01]  /*0af0*/  FFMA R40, R44, R49, R40 ;  /* 0x000000312c287223 */ /* 0x000fe20000000028 */
[----:B------:R-:W-:Y:S01]  /*0b00*/  LDS R39, [R8+0x14] ;  /* 0x0000140008277984 */ /* 0x000fe20000000800 */
[C---:B0-----:R-:W-:Y:S01]  /*0b10*/  FFMA R42, R32.reuse, R11, R35 ;  /* 0x0000000b202a7223 */ /* 0x041fe20000000023 */
[C---:B------:R-:W-:Y:S01]  /*0b20*/  FFMA R29, R32.reuse, R29, R38 ;  /* 0x0000001d201d7223 */ /* 0x040fe20000000026 */
[----:B------:R-:W-:Y:S01]  /*0b30*/  FFMA R33, R32, R17, R40 ;  /* 0x0000001120217223 */ /* 0x000fe20000000028 */
[----:B------:R-:W-:Y:S01]  /*0b40*/  IMAD R17, R9, 0x5, R10 ;  /* 0x0000000509117824 */ /* 0x000fe200078e020a */
[----:B------:R-:W-:Y:S01]  /*0b50*/  LEA R32, R15, UR5, 0x2 ;  /* 0x000000050f207c11 */ /* 0x000fe2000f8e10ff */
[----:B------:R-:W-:Y:S01]  /*0b60*/  LDS R35, [R12+0x14] ;  /* 0x000014000c237984 */ /* 0x000fe20000000800 */
[----:B------:R-:W-:-:S03]  /*0b70*/  FFMA R11, R13, R16, R42 ;  /* 0x000000100d0b7223 */ /* 0x000fc6000000002a */
[----:B------:R-:W0:Y:S01]  /*0b80*/  LDS R38, [R2+0x14] ;  /* 0x0000140002267984 */ /* 0x000e220000000800 */
[----:B------:R-:W-:-:S03]  /*0b90*/  FFMA R9, R13, R30, R29 ;  /* 0x0000001e0d097223 */ /* 0x000fc6000000001d */
[----:B------:R-:W-:Y:S01]  /*0ba0*/  LDS R41, [R12+0x28] ;  /* 0x000028000c297984 */ /* 0x000fe20000000800 */
[----:B------:R-:W-:Y:S01]  /*0bb0*/  FFMA R13, R13, R18, R33 ;  /* 0x000000120d0d7223 */ /* 0x000fe20000000021 */
[----:B------:R-:W-:Y:S02]  /*0bc0*/  LEA R33, R17, UR8, 0x2 ;  /* 0x0000000811217c11 */ /* 0x000fe4000f8e10ff */
[----:B------:R-:W-:Y:S04]  /*0bd0*/  LDS R46, [R2+0x28] ;  /* 0x00002800022e7984 */ /* 0x000fe80000000800 */
[----:B------:R-:W-:Y:S01]  /*0be0*/  LDS R15, [R33] ;  /* 0x00000000210f7984 */ /* 0x000fe20000000800 */
[----:B-1----:R-:W-:-:S03]  /*0bf0*/  FFMA R16, R0, R19, RZ ;  /* 0x0000001300107223 */ /* 0x002fc600000000ff */
[----:B------:R-:W1:Y:S01]  /*0c00*/  LDS R42, [R14+0x28] ;  /* 0x000028000e2a7984 */ /* 0x000e620000000800 */
[----:B------:R-:W-:-:S03]  /*0c10*/  FFMA R18, R0, R5, RZ ;  /* 0x0000000500127223 */ /* 0x000fc600000000ff */
[----:B------:R-:W-:Y:S01]  /*0c20*/  LDS R43, [R14+0x3c] ;  /* 0x00003c000e2b7984 */ /* 0x000fe20000000800 */
[----:B------:R-:W-:-:S03]  /*0c30*/  FFMA R29, R0, R3, RZ ;  /* 0x00000003001d7223 */ /* 0x000fc600000000ff */
[----:B------:R-:W2:Y:S04]  /*0c40*/  LDS R0, [R32] ;  /* 0x0000000020007984 */ /* 0x000ea80000000800 */
[----:B------:R-:W3:Y:S04]  /*0c50*/  LDS R10, [R12+0x3c] ;  /* 0x00003c000c0a7984 */ /* 0x000ee80000000800 */
[----:B------:R-:W3:Y:S04]  /*0c60*/  LDS R44, [R8+0x28] ;  /* 0x00002800082c7984 */ /* 0x000ee80000000800 */
[----:B------:R-:W-:Y:S04]  /*0c70*/  LDS R40, [R33+0x64] ;  /* 0x0000640021287984 */ /* 0x000fe80000000800 */
[----:B------:R-:W4:Y:S04]  /*0c80*/  LDS R5, [R32+0x14] ;  /* 0x0000140020057984 */ /* 0x000f280000000800 */
[----:B------:R-:W4:Y:S04]  /*0c90*/  LDS R19, [R8+0x3c] ;  /* 0x00003c0008137984 */ /* 0x000f280000000800 */
[----:B------:R-:W-:Y:S04]  /*0ca0*/  LDS R30, [R33+0xc8] ;  /* 0x0000c800211e7984 */ /* 0x000fe80000000800 */
[----:B------:R-:W4:Y:S01]  /*0cb0*/  LDS R3, [R32+0x28] ;  /* 0x0000280020037984 */ /* 0x000f220000000800 */
[C---:B0-----:R-:W-:Y:S01]  /*0cc0*/  FFMA R29, R35.reuse, R38, R29 ;  /* 0x00000026231d7223 */ /* 0x041fe2000000001d */
[C---:B------:R-:W-:Y:S01]  /*0cd0*/  FFMA R16, R35.reuse, R37, R16 ;  /* 0x0000002523107223 */ /* 0x040fe20000000010 */
[----:B------:R-:W-:Y:S01]  /*0ce0*/  FFMA R39, R35, R39, R18 ;  /* 0x0000002723277223 */ /* 0x000fe20000000012 */
[----:B------:R-:W-:Y:S01]  /*0cf0*/  LEA R48, R17, UR4, 0x2 ;  /* 0x0000000411307c11 */ /* 0x000fe2000f8e10ff */
[----:B------:R-:W-:Y:S01]  /*0d00*/  LDS R45, [R14+0x50] ;  /* 0x000050000e2d7984 */ /* 0x000fe20000000800 */
[C---:B-1----:R-:W-:Y:S01]  /*0d10*/  FFMA R35, R41.reuse, R42, R16 ;  /* 0x0000002a29237223 */ /* 0x042fe20000000010 */
[----:B------:R-:W0:Y:S02]  /*0d20*/  LDCU UR4, c[0x0][0x440] ;  /* 0x00008800ff0477ac */ /* 0x000e240008000800 */
[----:B------:R-:W-:Y:S01]  /*0d30*/  LDS R47, [R48] ;  /* 0x00000000302f7984 */ /* 0x000fe20000000800 */
[----:B--2---:R-:W-:Y:S01]  /*0d40*/  FFMA R18, R0, R15, RZ ;  /* 0x0000000f00127223 */ /* 0x004fe200000000ff */
[----:B------:R-:W-:Y:S01]  /*0d50*/  FFMA R15, R41, R46, R29 ;  /* 0x0000002e290f7223 */ /* 0x000fe2000000001d */
[----:B------:R-:W-:Y:S01]  /*0d60*/  LEA R46, R17, UR7, 0x2 ;  /* 0x00000007112e7c11 */ /* 0x000fe2000f8e10ff */
[----:B------:R-:W-:Y:S01]  /*0d70*/  LDS R51, [R8+0x50] ;  /* 0x0000500008337984 */ /* 0x000fe20000000800 */
[----:B---3--:R-:W-:-:S03]  /*0d80*/  FFMA R16, R10, R43, R35 ;  /* 0x0000002b0a107223 */ /* 0x008fc60000000023 */
[----:B------:R-:W1:Y:S01]  /*0d90*/  LDS R43, [R46] ;  /* 0x000000002e2b7984 */ /* 0x000e620000000800 */
[----:B------:R-:W-:-:S03]  /*0da0*/  FFMA R39, R41, R44, R39 ;  /* 0x0000002c29277223 */ /* 0x000fc60000000027 */
[----:B------:R-:W2:Y:S04]  /*0db0*/  LDS R17, [R12+0x50] ;  /* 0x000050000c117984 */ /* 0x000ea80000000800 */
[----:B------:R-:W3:Y:S01]  /*0dc0*/  LDS R49, [R46+0x64] ;  /* 0x000064002e317984 */ /* 0x000ee20000000800 */
[----:B----4-:R-:W-:-:S03]  /*0dd0*/  FFMA R40, R5, R40, R18 ;  /* 0x0000002805287223 */ /* 0x010fc60000000012 */
[----:B------:R-:W-:Y:S01]  /*0de0*/  LDS R38, [R32+0x3c] ;  /* 0x00003c0020267984 */ /* 0x000fe20000000800 */
[----:B------:R-:W-:-:S03]  /*0df0*/  FFMA R18, R10, R19, R39 ;  /* 0x000000130a127223 */ /* 0x000fc60000000027 */
[----:B------:R-:W-:Y:S04]  /*0e00*/  LDS R44, [R46+0xc8] ;  /* 0x0000c8002e2c7984 */ /* 0x000fe80000000800 */
[----:B------:R-:W-:Y:S01]  /*0e10*/  LDS R42, [R48+0x64] ;  /* 0x00006400302a7984 */ /* 0x000fe20000000800 */
[----:B------:R-:W-:-:S03]  /*0e20*/  FFMA R19, R3, R30, R40 ;  /* 0x0000001e03137223 */ /* 0x000fc60000000028 */
[----:B------:R-:W4:Y:S04]  /*0e30*/  LDS R30, [R33+0x12c] ;  /* 0x00012c00211e7984 */ /* 0x000f280000000800 */
[----:B------:R-:W-:Y:S04]  /*0e40*/  LDS R29, [R33+0x190] ;  /* 0x00019000211d7984 */ /* 0x000fe80000000800 */
[----:B------:R-:W0:Y:S04]  /*0e50*/  LDS R33, [R46+0x12c] ;  /* 0x00012c002e217984 */ /* 0x000e280000000800 */
[----:B------:R-:W0:Y:S04]  /*0e60*/  LDS R12, [R48+0xc8] ;  /* 0x0000c800300c7984 */ /* 0x000e280000000800 */
[----:B------:R-:W5:Y:S04]  /*0e70*/  LDS R39, [R2+0x3c] ;  /* 0x00003c0002277984 */ /* 0x000f680000000800 */
[----:B------:R-:W5:Y:S04]  /*0e80*/  LDS R14, [R32+0x50] ;  /* 0x00005000200e7984 */ /* 0x000f680000000800 */
[----:B------:R-:W5:Y:S04]  /*0e90*/  LDS R37, [R46+0x190] ;  /* 0x000190002e257984 */ /* 0x000f680000000800 */
[----:B------:R-:W5:Y:S04]  /*0ea0*/  LDS R35, [R48+0x12c] ;  /* 0x00012c0030237984 */ /* 0x000f680000000800 */
[----:B------:R0:W5:Y:S04]  /*0eb0*/  LDS R40, [R2+0x50] ;  /* 0x0000500002287984 */ /* 0x0001680000000800 */
[----:B------:R-:W5:Y:S01]  /*0ec0*/  LDS R41, [R48+0x190] ;  /* 0x0001900030297984 */ /* 0x000f620000000800 */
[----:B-1----:R-:W-:Y:S01]  /*0ed0*/  FFMA R8, R0, R43, RZ ;  /* 0x0000002b00087223 */ /* 0x002fe200000000ff */
[----:B--2---:R-:W-:-:S03]  /*0ee0*/  FFMA R45, R17, R45, R16 ;  /* 0x0000002d112d7223 */ /* 0x004fc60000000010 */
[----:B---3--:R-:W-:Y:S01]  /*0ef0*/  FFMA R16, R5, R49, R8 ;  /* 0x0000003105107223 */ /* 0x008fe20000000008 */
[----:B------:R-:W-:Y:S01]  /*0f00*/  FFMA R8, R0, R47, RZ ;  /* 0x0000002f00087223 */ /* 0x000fe200000000ff */
[----:B------:R-:W-:Y:S01]  /*0f10*/  FFMA R43, R17, R51, R18 ;  /* 0x00000033112b7223 */ /* 0x000fe20000000012 */
[C---:B----4-:R-:W-:Y:S01]  /*0f20*/  FFMA R49, R38.reuse, R30, R19 ;  /* 0x0000001e26317223 */ /* 0x050fe20000000013 */
[----:B------:R-:W-:Y:S01]  /*0f30*/  FFMA R19, R3, R44, R16 ;  /* 0x0000002c03137223 */ /* 0x000fe20000000010 */
[----:B------:R-:W-:Y:S01]  /*0f40*/  FFMA R8, R5, R42, R8 ;  /* 0x0000002a05087223 */ /* 0x000fe20000000008 */
[----:B------:R-:W-:Y:S02]  /*0f50*/  FMUL R16, R43, R28 ;  /* 0x0000001c2b107220 */ /* 0x000fe40000400000 */
[----:B0-----:R-:W-:Y:S01]  /*0f60*/  FFMA R19, R38, R33, R19 ;  /* 0x0000002126137223 */ /* 0x001fe20000000013 */
[----:B------:R-:W-:Y:S01]  /*0f70*/  FMUL R2, R45, R27 ;  /* 0x0000001b2d027220 */ /* 0x000fe20000400000 */
[----:B------:R-:W-:Y:S01]  /*0f80*/  FFMA R3, R3, R12, R8 ;  /* 0x0000000c03037223 */ /* 0x000fe20000000008 */
[----:B-----5:R-:W-:Y:S01]  /*0f90*/  FFMA R10, R10, R39, R15 ;  /* 0x000000270a0a7223 */ /* 0x020fe2000000000f */
[----:B------:R-:W-:Y:S01]  /*0fa0*/  FFMA R15, R9, R26, R16 ;  /* 0x0000001a090f7223 */ /* 0x000fe20000000010 */
[----:B------:R-:W-:Y:S01]  /*0fb0*/  FFMA R5, R11, R24, R2 ;  /* 0x000000180b057223 */ /* 0x000fe20000000002 */
[----:B------:R-:W-:Y:S01]  /*0fc0*/  FMUL R2, R45, R28 ;  /* 0x0000001c2d027220 */ /* 0x000fe20000400000 */
[C---:B------:R-:W-:Y:S01]  /*0fd0*/  FFMA R0, R14.reuse, R29, R49 ;  /* 0x0000001d0e007223 */ /* 0x040fe20000000031 */
[----:B------:R-:W-:Y:S01]  /*0fe0*/  FFMA R8, R14, R37, R19 ;  /* 0x000000250e087223 */ /* 0x000fe20000000013 */
[----:B------:R-:W-:-:S03]  /*0ff0*/  FFMA R3, R38, R35, R3 ;  /* 0x0000002326037223 */ /* 0x000fc60000000003 */
[----:B------:R-:W-:Y:S01]  /*1000*/  FFMA R16, R8, R25, R15 ;  /* 0x0000001908107223 */ /* 0x000fe2000000000f */
[----:B------:R-:W-:Y:S01]  /*1010*/  FFMA R17, R17, R40, R10 ;  /* 0x0000002811117223 */ /* 0x000fe2000000000a */
[----:B------:R-:W-:Y:S02]  /*1020*/  FFMA R10, R14, R41, R3 ;  /* 0x000000290e0a7223 */ /* 0x000fe40000000003 */
[----:B------:R-:W0:Y:S01]  /*1030*/  LDC.64 R14, c[0x0][0x438] ;  /* 0x00010e00ff0e7b82 */ /* 0x000e220000000a00 */
[----:B------:R-:W-:Y:S01]  /*1040*/  FFMA R29, R11, R26, R2 ;  /* 0x0000001a0b1d7223 */ /* 0x000fe20000000002 */
[----:B------:R-:W-:Y:S01]  /*1050*/  FMUL R12, R45, R22 ;  /* 0x000000162d0c7220 */ /* 0x000fe20000400000 */
[----:B------:R-:W-:-:S05]  /*1060*/  FFMA R5, R0, R23, R5 ;  /* 0x0000001700057223 */ /* 0x000fca0000000005 */
[----:B------:R-:W1:Y:S01]  /*1070*/  LDC.64 R2, c[0x0][0x430] ;  /* 0x00010c00ff027b82 */ /* 0x000e620000000a00 */
[----:B------:R-:W-:Y:S01]  /*1080*/  FFMA R11, R11, R21, R12 ;  /* 0x000000150b0b7223 */ /* 0x000fe2000000000c */
[----:B------:R-:W-:Y:S01]  /*1090*/  FADD R5, R5, R16 ;  /* 0x0000001005057221 */ /* 0x000fe20000000000 */
[CC--:B------:R-:W-:Y:S01]  /*10a0*/  FMUL R12, R43.reuse, R27.reuse ;  /* 0x0000001b2b0c7220 */ /* 0x0c0fe20000400000 */
[----:B------:R-:W-:Y:S01]  /*10b0*/  FMUL R16, R43, R22 ;  /* 0x000000162b107220 */ /* 0x000fe20000400000 */
[C---:B------:R-:W-:Y:S01]  /*10c0*/  FMUL R30, R17.reuse, R27 ;  /* 0x0000001b111e7220 */ /* 0x040fe20000400000 */
[C---:B------:R-:W-:Y:S01]  /*10d0*/  FMUL R18, R17.reuse, R28 ;  /* 0x0000001c11127220 */ /* 0x040fe20000400000 */
[----:B------:R-:W-:Y:S01]  /*10e0*/  FMUL R32, R17, R22 ;  /* 0x0000001611207220 */ /* 0x000fe20000400000 */
[----:B------:R-:W-:Y:S01]  /*10f0*/  UISETP.NE.AND UP0, UPT, UR4, URZ, UPT ;  /* 0x000000ff0400728c */ /* 0x000fe2000bf05270 */
[CC--:B------:R-:W-:Y:S01]  /*1100*/  FFMA R17, R9.reuse, R24.reuse, R12 ;  /* 0x0000001809117223 */ /* 0x0c0fe2000000000c */
[----:B------:R-:W-:Y:S01]  /*1110*/  FFMA R9, R9, R21, R16 ;  /* 0x0000001509097223 */ /* 0x000fe20000000010 */
[C---:B------:R-:W-:Y:S01]  /*1120*/  FFMA R12, R13.reuse, R24, R30 ;  /* 0x000000180d0c7223 */ /* 0x040fe2000000001e */
[C---:B------:R-:W-:Y:S01]  /*1130*/  FFMA R19, R13.reuse, R26, R18 ;  /* 0x0000001a0d137223 */ /* 0x040fe20000000012 */
[C---:B------:R-:W-:Y:S01]  /*1140*/  FFMA R29, R0.reuse, R25, R29 ;  /* 0x00000019001d7223 */ /* 0x040fe2000000001d */
[-C--:B------:R-:W-:Y:S01]  /*1150*/  FFMA R11, R0, R20.reuse, R11 ;  /* 0x00000014000b7223 */ /* 0x080fe2000000000b */
[-C--:B------:R-:W-:Y:S01]  /*1160*/  FFMA R9, R8, R20.reuse, R9 ;  /* 0x0000001408097223 */ /* 0x080fe20000000009 */
[----:B------:R-:W-:Y:S01]  /*1170*/  FFMA R12, R10, R23, R12 ;  /* 0x000000170a0c7223 */ /* 0x000fe2000000000c */
[----:B------:R-:W-:Y:S01]  /*1180*/  FFMA R33, R13, R21, R32 ;  /* 0x000000150d217223 */ /* 0x000fe20000000020 */
[----:B------:R-:W-:Y:S01]  /*1190*/  FFMA R30, R8, R23, R17 ;  /* 0x00000017081e7223 */ /* 0x000fe20000000011 */
[C---:B------:R-:W-:Y:S01]  /*11a0*/  FFMA R0, R10.reuse, R25, R19 ;  /* 0x000000190a007223 */ /* 0x040fe20000000013 */
[----:B------:R-:W-:Y:S01]  /*11b0*/  FADD R32, R9, R12 ;  /* 0x0000000c09207221 */ /* 0x000fe20000000000 */
[----:B------:R-:W-:Y:S01]  /*11c0*/  FFMA R33, R10, R20, R33 ;  /* 0x000000140a217223 */ /* 0x000fe20000000021 */
[----:B0-----:R-:W-:-:S04]  /*11d0*/  IMAD.WIDE R8, R36, 0x4, R14 ;  /* 0x0000000424087825 */ /* 0x001fc800078e020e */
[----:B------:R-:W-:Y:S01]  /*11e0*/  FADD R35, R11, R0 ;  /* 0x000000000b237221 */ /* 0x000fe20000000000 */
[----:B------:R-:W-:Y:S01]  /*11f0*/  FADD R16, R29, R30 ;  /* 0x0000001e1d107221 */ /* 0x000fe20000000000 */
[----:B------:R-:W-:Y:S06]  /*1200*/  BRA.U !UP0, `(.L_x_7) ;  /* 0x00000001083c7547 */ /* 0x000fec000b800000 */
[----:B------:R-:W0:Y:S01]  /*1210*/  LDC R0, c[0x0][0x548] ;  /* 0x00015200ff007b82 */ /* 0x000e220000000800 */
[----:B------:R-:W-:Y:S01]  /*1220*/  FMUL R13, R5, 0.5 ;  /* 0x3f000000050d7820 */ /* 0x000fe20000400000 */
[----:B------:R-:W-:-:S06]  /*1230*/  FMUL R12, R35, 0.5 ;  /* 0x3f000000230c7820 */ /* 0x000fcc0000400000 */
[----:B------:R-:W2:Y:S01]  /*1240*/  LDC.64 R10, c[0x0][0x470] ;  /* 0x00011c00ff0a7b82 */ /* 0x000ea20000000a00 */
[----:B0-----:R-:W-:Y:S01]  /*1250*/  ISETP.NE.AND P0, PT, R0, 0x1, PT ;  /* 0x000000010000780c */ /* 0x001fe20003f05270 */
[----:B------:R-:W-:-:S04]  /*1260*/  FADD R0, R33, R16 ;  /* 0x0000001021007221 */ /* 0x000fc80000000000 */
[----:B------:R-:W-:-:S08]  /*1270*/  FMUL R17, R0, 0.3333333432674407959 ;  /* 0x3eaaaaab00117820 */ /* 0x000fd00000400000 */
[----:B------:R-:W-:Y:S02]  /*1280*/  @P0 IMAD R19, R7, -0x3, R36 ;  /* 0xfffffffd07130824 */ /* 0x000fe400078e0224 */
[----:B--2---:R-:W-:-:S04]  /*1290*/  @!P0 IMAD.WIDE.U32 R14, R6, 0x4, R10 ;  /* 0x00000004060e8825 */ /* 0x004fc800078e000a */
[----:B------:R-:W-:Y:S01]  /*12a0*/  FADD R6, R30, -R17 ;  /* 0x800000111e067221 */ /* 0x000fe20000000000 */
[----:B------:R-:W-:Y:S01]  /*12b0*/  @P0 IMAD.WIDE R18, R19, 0x4, R10 ;  /* 0x0000000413120825 */ /* 0x000fe200078e020a */
[----:B------:R0:W-:Y:S03]  /*12c0*/  @!P0 STG.E desc[UR14][R14.64], R17 ;  /* 0x000000110e008986 */ /* 0x0001e6000c10190e */
[----:B------:R-:W-:Y:S01]  /*12d0*/  FMUL R11, R32, 0.5 ;  /* 0x3f000000200b7820 */ /* 0x000fe20000400000 */
[----:B------:R-:W-:Y:S01]  /*12e0*/  FADD R10, R29, -R17 ;  /* 0x800000111d0a7221 */ /* 0x000fe20000000000 */
[----:B------:R0:W-:Y:S06]  /*12f0*/  @P0 STG.E desc[UR14][R18.64], R17 ;  /* 0x0000001112000986 */ /* 0x0001ec000c10190e */
.L_x_7:
[----:B-1----:R-:W-:Y:S01]  /*1300*/  IMAD.WIDE R2, R36, 0x4, R2 ;  /* 0x0000000424027825 */ /* 0x002fe200078e0202 */
[----:B------:R-:W2:Y:S01]  /*1310*/  LDG.E R37, desc[UR14][R8.64] ;  /* 0x0000000e08257981 */ /* 0x000ea2000c1e1900 */
[----:B------:R-:W1:Y:S03]  /*1320*/  LDCU UR4, c[0x0][0x478] ;  /* 0x00008f00ff0477ac */ /* 0x000e660008000800 */
[----:B0-----:R0:W5:Y:S01]  /*1330*/  LDG.E R15, desc[UR14][R2.64] ;  /* 0x0000000e020f7981 */ /* 0x001162000c1e1900 */
[----:B------:R-:W3:Y:S01]  /*1340*/  LDCU UR5, c[0x0][0x4d8] ;  /* 0x00009b00ff0577ac */ /* 0x000ee20008000800 */
[----:B-1----:R-:W-:Y:S01]  /*1350*/  ISETP.NE.AND P1, PT, RZ, UR4, PT ;  /* 0x00000004ff007c0c */ /* 0x002fe2000bf25270 */
[----:B---3--:R-:W-:Y:S01]  /*1360*/  UISETP.NE.AND UP0, UPT, UR5, URZ, UPT ;  /* 0x000000ff0500728c */ /* 0x008fe2000bf05270 */
[----:B--2---:R-:W-:-:S11]  /*1370*/  MOV R14, R37 ;  /* 0x00000025000e7202 */ /* 0x004fd60000000f00 */
[----:B0-----:R-:W-:Y:S05]  /*1380*/  @!P1 BRA `(.L_x_8) ;  /* 0x0000000000389947 */ /* 0x001fea0003800000 */
[----:B------:R-:W0:Y:S01]  /*1390*/  LDCU UR5, c[0x0][0x480] ;  /* 0x00009000ff0577ac */ /* 0x000e220008000800 */
[----:B------:R-:W1:Y:S01]  /*13a0*/  LDC.64 R8, c[0x0][0x488] ;  /* 0x00012200ff087b82 */ /* 0x000e620000000a00 */
[----:B0-----:R-:W-:-:S13]  /*13b0*/  ISETP.NE.AND P0, PT, RZ, UR5, PT ;  /* 0x00000005ff007c0c */ /* 0x001fda000bf05270 */
[----:B------:R-:W-:-:S04]  /*13c0*/  @P0 IMAD R3, R7, -0x3, R36 ;  /* 0xfffffffd07030824 */ /* 0x000fc800078e0224 */
[----:B-1----:R-:W-:-:S04]  /*13d0*/  @P0 IMAD.WIDE R2, R3, 0x4, R8 ;  /* 0x0000000403020825 */ /* 0x002fc800078e0208 */
[----:B------:R-:W-:Y:S02]  /*13e0*/  @!P0 IMAD.WIDE R8, R7, 0x4, R8 ;  /* 0x0000000407088825 */ /* 0x000fe400078e0208 */
[----:B------:R-:W2:Y:S04]  /*13f0*/  @P0 LDG.E R2, desc[UR14][R2.64] ;  /* 0x0000000e02020981 */ /* 0x000ea8000c1e1900 */
[----:B------:R-:W3:Y:S01]  /*1400*/  @!P0 LDG.E R8, desc[UR14][R8.64] ;  /* 0x0000000e08088981 */ /* 0x000ee2000c1e1900 */
[----:B--2---:R-:W-:Y:S01]  /*1410*/  @P0 FADD R0, R2, -1 ;  /* 0xbf80000002000421 */ /* 0x004fe20000000000 */
[C---:B------:R-:W-:Y:S01]  /*1420*/  @P0 FMUL R14, R37.reuse, R2 ;  /* 0x00000002250e0220 */ /* 0x040fe20000400000 */
[----:B---3--:R-:W-:Y:S02]  /*1430*/  @!P0 FADD R18, R8, -1 ;  /* 0xbf80000008128421 */ /* 0x008fe40000000000 */
[C---:B------:R-:W-:Y:S01]  /*1440*/  @P0 FMUL R0, R37.reuse, R0 ;  /* 0x0000000025000220 */ /* 0x040fe20000400000 */
[C---:B------:R-:W-:Y:S01]  /*1450*/  @!P0 FMUL R14, R37.reuse, R8 ;  /* 0x00000008250e8220 */ /* 0x040fe20000400000 */
[----:B------:R-:W-:-:S07]  /*1460*/  @!P0 FMUL R0, R37, R18 ;  /* 0x0000001225008220 */ /* 0x000fce0000400000 */
.L_x_8:
[----:B------:R-:W-:Y:S05]  /*1470*/  BRA.U !UP0, `(.L_x_9) ;  /* 0x0000000108807547 */ /* 0x000fea000b800000 */
[----:B------:R-:W0:Y:S08]  /*1480*/  LDC.64 R16, c[0x0][0x4e8] ;  /* 0x00013a00ff107b82 */ /* 0x000e300000000a00 */
[----:B-----5:R-:W1:Y:S08]  /*1490*/  LDC.64 R14, c[0x0][0x4f0] ;  /* 0x00013c00ff0e7b82 */ /* 0x020e700000000a00 */
[----:B------:R-:W2:Y:S08]  /*14a0*/  LDC.64 R18, c[0x0][0x4e0] ;  /* 0x00013800ff127b82 */ /* 0x000eb00000000a00 */
[----:B------:R-:W3:Y:S01]  /*14b0*/  LDC.64 R8, c[0x0][0x4f8] ;  /* 0x00013e00ff087b82 */ /* 0x000ee20000000a00 */
[----:B0-----:R-:W-:-:S05]  /*14c0*/  IMAD.WIDE R16, R36, 0x4, R16 ;  /* 0x0000000424107825 */ /* 0x001fca00078e0210 */
[----:B------:R-:W4:Y:S02]  /*14d0*/  LDG.E R41, desc[UR14][R16.64] ;  /* 0x0000000e10297981 */ /* 0x000f24000c1e1900 */
[----:B------:R-:W0:Y:S01]  /*14e0*/  LDC.64 R2, c[0x0][0x500] ;  /* 0x00014000ff027b82 */ /* 0x000e220000000a00 */
[----:B-1----:R-:W-:-:S05]  /*14f0*/  IMAD.WIDE R14, R36, 0x4, R14 ;  /* 0x00000004240e7825 */ /* 0x002fca00078e020e */
[----:B------:R-:W4:Y:S01]  /*1500*/  LDG.E R38, desc[UR14][R14.64] ;  /* 0x0000000e0e267981 */ /* 0x000f22000c1e1900 */
[----:B--2---:R-:W-:-:S05]  /*1510*/  IMAD.WIDE R18, R36, 0x4, R18 ;  /* 0x0000000424127825 */ /* 0x004fca00078e0212 */
[----:B------:R-:W2:Y:S01]  /*1520*/  LDG.E R39, desc[UR14][R18.64] ;  /* 0x0000000e12277981 */ /* 0x000ea2000c1e1900 */
[----:B---3--:R-:W-:-:S06]  /*1530*/  IMAD.WIDE R8, R36, 0x4, R8 ;  /* 0x0000000424087825 */ /* 0x008fcc00078e0208 */
[----:B------:R1:W3:Y:S01]  /*1540*/  LDG.E R9, desc[UR14][R8.64] ;  /* 0x0000000e08097981 */ /* 0x0002e2000c1e1900 */
[----:B0-----:R-:W-:-:S05]  /*1550*/  IMAD.WIDE R2, R36, 0x4, R2 ;  /* 0x0000000424027825 */ /* 0x001fca00078e0202 */
[----:B------:R-:W3:Y:S01]  /*1560*/  LDG.E R37, desc[UR14][R2.64] ;  /* 0x0000000e02257981 */ /* 0x000ee2000c1e1900 */
[----:B----4-:R-:W-:-:S04]  /*1570*/  @P1 FFMA R41, R0, -0.6666666865348815918, R41 ;  /* 0xbf2aaaab00291823 */ /* 0x010fc80000000029 */
[-C--:B------:R-:W-:Y:S01]  /*1580*/  FMUL R43, R29, R41.reuse ;  /* 0x000000291d2b7220 */ /* 0x080fe20000400000 */
[----:B------:R-:W-:Y:S01]  /*1590*/  FMUL R16, R30, R41 ;  /* 0x000000291e107220 */ /* 0x000fe20000400000 */
[----:B------:R-:W-:-:S04]  /*15a0*/  @P1 FFMA R38, R0, -0.6666666865348815918, R38 ;  /* 0xbf2aaaab00261823 */ /* 0x000fc80000000026 */
[----:B------:R-:W-:Y:S01]  /*15b0*/  FMUL R17, R30, R38 ;  /* 0x000000261e117220 */ /* 0x000fe20000400000 */
[----:B--2---:R-:W-:-:S03]  /*15c0*/  @P1 FFMA R39, R0, 1.3333333730697631836, R39 ;  /* 0x3faaaaab00271823 */ /* 0x004fc60000000027 */
[CC--:B-1----:R-:W-:Y:S01]  /*15d0*/  FFMA R8, R29.reuse, R38.reuse, R17 ;  /* 0x000000261d087223 */ /* 0x0c2fe20000000011 */
[-C--:B------:R-:W-:Y:S01]  /*15e0*/  FFMA R30, R30, R39.reuse, R43 ;  /* 0x000000271e1e7223 */ /* 0x080fe2000000002b */
[----:B------:R-:W-:Y:S01]  /*15f0*/  FFMA R16, R29, R39, R16 ;  /* 0x000000271d107223 */ /* 0x000fe20000000010 */
[----:B------:R-:W-:Y:S01]  /*1600*/  FADD R14, -R41, R39 ;  /* 0x00000027290e7221 */ /* 0x000fe20000000100 */
[----:B---3--:R-:W-:Y:S02]  /*1610*/  @P1 FFMA R9, R0, 1.3333333730697631836, R9 ;  /* 0x3faaaaab00091823 */ /* 0x008fe40000000009 */
[CC--:B------:R-:W-:Y:S01]  /*1620*/  FFMA R29, R33.reuse, R38.reuse, R16 ;  /* 0x00000026211d7223 */ /* 0x0c0fe20000000010 */
[----:B------:R-:W-:Y:S01]  /*1630*/  FFMA R30, R33, R38, R30 ;  /* 0x00000026211e7223 */ /* 0x000fe2000000001e */
[----:B------:R-:W-:Y:S01]  /*1640*/  FMUL.D2 R5, R5, R14 ;  /* 0x0000000e05057220 */ /* 0x000fe20000300000 */
[----:B------:R-:W-:Y:S01]  /*1650*/  FFMA R33, R33, R9, R8 ;  /* 0x0000000921217223 */ /* 0x000fe20000000008 */
[----:B------:R-:W-:Y:S01]  /*1660*/  @P1 FADD R37, R37, R0 ;  /* 0x0000000025251221 */ /* 0x000fe20000000000 */
[----:B------:R-:W-:Y:S06]  /*1670*/  BRA `(.L_x_10) ;  /* 0x0000000000307947 */ /* 0x000fec0003800000 */
.L_x_9:
[C---:B-----5:R-:W-:Y:S01]  /*1680*/  FFMA R0, R14.reuse, 1.3333333730697631836, R15 ;  /* 0x3faaaaab0e007823 */ /* 0x060fe2000000000f */
[----:B------:R-:W-:Y:S01]  /*1690*/  FADD R3, R14, R14 ;  /* 0x0000000e0e037221 */ /* 0x000fe20000000000 */
[--C-:B------:R-:W-:Y:S01]  /*16a0*/  FADD R2, R30, R33.reuse ;  /* 0x000000211e027221 */ /* 0x100fe20000000000 */
[----:B------:R-:W-:Y:S01]  /*16b0*/  FADD R8, R29, R33 ;  /* 0x000000211d087221 */ /* 0x000fe20000000000 */
[----:B------:R-:W-:Y:S01]  /*16c0*/  FMUL R5, R5, R37 ;  /* 0x0000002505057220 */ /* 0x000fe20000400000 */
[----:B------:R-:W-:-:S04]  /*16d0*/  FADD R3, R0, -R3 ;  /* 0x8000000300037221 */ /* 0x000fc80000000000 */
[C---:B------:R-:W-:Y:S01]  /*16e0*/  FMUL R2, R3.reuse, R2 ;  /* 0x0000000203027220 */ /* 0x040fe20000400000 */
[----:B------:R-:W-:Y:S01]  /*16f0*/  FMUL R9, R3, R8 ;  /* 0x0000000803097220 */ /* 0x000fe20000400000 */
[----:B------:R-:W-:Y:S02]  /*1700*/  FMUL R16, R16, R3 ;  /* 0x0000000310107220 */ /* 0x000fe40000400000 */
[-C--:B------:R-:W-:Y:S01]  /*1710*/  FFMA R29, R29, R0.reuse, R2 ;  /* 0x000000001d1d7223 */ /* 0x080fe20000000002 */
[-C--:B------:R-:W-:Y:S01]  /*1720*/  FFMA R30, R30, R0.reuse, R9 ;  /* 0x000000001e1e7223 */ /* 0x080fe20000000009 */
[----:B------:R-:W-:-:S07]  /*1730*/  FFMA R33, R33, R0, R16 ;  /* 0x0000000021217223 */ /* 0x000fce0000000010 */
.L_x_10:
[----:B------:R-:W0:Y:S01]  /*1740*/  LDCU UR5, c[0x0][0x47c] ;  /* 0x00008f80ff0577ac */ /* 0x000e220008000800 */
[-C--:B------:R-:W-:Y:S01]  /*1750*/  FMUL R3, R25, R22.reuse ;  /* 0x0000001619037220 */ /* 0x080fe20000400000 */
[----:B------:R-:W-:Y:S01]  /*1760*/  FMUL R0, R23, R22 ;  /* 0x0000001617007220 */ /* 0x000fe20000400000 */
[----:B------:R-:W-:Y:S01]  /*1770*/  FMUL R15, R25, R27 ;  /* 0x0000001b190f7220 */ /* 0x000fe20000400000 */
[----:B------:R-:W-:Y:S01]  /*1780*/  FMUL R35, R35, R37 ;  /* 0x0000002523237220 */ /* 0x000fe20000400000 */
[CC--:B------:R-:W-:Y:S01]  /*1790*/  FFMA R9, R28.reuse, R20.reuse, -R3 ;  /* 0x000000141c097223 */ /* 0x0c0fe20000000803 */
[----:B------:R-:W-:Y:S01]  /*17a0*/  FFMA R3, R27, R20, -R0 ;  /* 0x000000141b037223 */ /* 0x000fe20000000800 */
[----:B------:R-:W-:Y:S01]  /*17b0*/  FFMA R15, R28, R23, -R15 ;  /* 0x000000171c0f7223 */ /* 0x000fe2000000080f */
[----:B------:R-:W-:Y:S01]  /*17c0*/  FMUL R32, R32, R37 ;  /* 0x0000002520207220 */ /* 0x000fe20000400000 */
[----:B------:R-:W-:-:S04]  /*17d0*/  FMUL R9, R24, R9 ;  /* 0x0000000918097220 */ /* 0x000fc80000400000 */
[----:B------:R-:W-:-:S04]  /*17e0*/  FFMA R0, R26, R3, -R9 ;  /* 0x000000031a007223 */ /* 0x000fc80000000809 */
[----:B------:R-:W-:Y:S01]  /*17f0*/  FFMA R0, R21, R15, R0 ;  /* 0x0000000f15007223 */ /* 0x000fe20000000000 */
[----:B0-----:R-:W-:-:S04]  /*1800*/  UISETP.NE.AND UP0, UPT, UR5, URZ, UPT ;  /* 0x000000ff0500728c */ /* 0x001fc8000bf05270 */
[----:B------:R-:W-:Y:S01]  /*1810*/  UISETP.EQ.OR UP0, UPT, UR4, URZ, UP0 ;  /* 0x000000ff0400728c */ /* 0x000fe20008702670 */
[----:B------:R-:W-:-:S04]  /*1820*/  IADD3 R2, PT, PT, R0, 0x1800000, RZ ;  /* 0x0180000000027810 */ /* 0x000fc80007ffe0ff */
[----:B------:R-:W-:-:S04]  /*1830*/  LOP3.LUT R2, R2, 0x7f800000, RZ, 0xc0, !PT ;  /* 0x7f80000002027812 */ /* 0x000fc800078ec0ff */
[----:B------:R-:W-:Y:S01]  /*1840*/  ISETP.GT.U32.AND P0, PT, R2, 0x1ffffff, PT ;  /* 0x01ffffff0200780c */ /* 0x000fe20003f04070 */
[----:B------:R-:W-:-:S12]  /*1850*/  BRA.U UP0, `(.L_x_11) ;  /* 0x0000000100c07547 */ /* 0x000fd8000b800000 */
[----:B------:R-:W0:Y:S01]  /*1860*/  LDC.64 R8, c[0x0][0x498] ;  /* 0x00012600ff087b82 */ /* 0x000e220000000a00 */
[----:B------:R-:W-:-:S05]  /*1870*/  IMAD R39, R7, -0x3, R36 ;  /* 0xfffffffd07277824 */ /* 0x000fca00078e0224 */
[----:B------:R-:W-:Y:S02]  /*1880*/  LEA R39, R39, R39, 0x1 ;  /* 0x0000002727277211 */ /* 0x000fe400078e08ff */
[----:B------:R-:W1:Y:S08]  /*1890*/  LDC.64 R16, c[0x0][0x4a0] ;  /* 0x00012800ff107b82 */ /* 0x000e700000000a00 */
[----:B------:R-:W2:Y:S08]  /*18a0*/  LDC.64 R18, c[0x0][0x4a8] ;  /* 0x00012a00ff127b82 */ /* 0x000eb00000000a00 */
[----:B------:R-:W3:Y:S01]  /*18b0*/  LDC.64 R14, c[0x0][0x4b0] ;  /* 0x00012c00ff0e7b82 */ /* 0x000ee20000000a00 */
[----:B0-----:R-:W-:-:S05]  /*18c0*/  IMAD.WIDE R8, R39, 0x4, R8 ;  /* 0x0000000427087825 */ /* 0x001fca00078e0208 */
[----:B------:R-:W4:Y:S02]  /*18d0*/  LDG.E R36, desc[UR14][R8.64] ;  /* 0x0000000e08247981 */ /* 0x000f24000c1e1900 */
[----:B------:R-:W0:Y:S01]  /*18e0*/  LDC.64 R2, c[0x0][0x4b8] ;  /* 0x00012e00ff027b82 */ /* 0x000e220000000a00 */
[C---:B-1----:R-:W-:Y:S01]  /*18f0*/  IMAD.WIDE R16, R39.reuse, 0x4, R16 ;  /* 0x0000000427107825 */ /* 0x042fe200078e0210 */
[----:B------:R-:W5:Y:S04]  /*1900*/  LDG.E R38, desc[UR14][R8.64+0x4] ;  /* 0x0000040e08267981 */ /* 0x000f68000c1e1900 */
[----:B------:R-:W5:Y:S01]  /*1910*/  LDG.E R37, desc[UR14][R16.64] ;  /* 0x0000000e10257981 */ /* 0x000f62000c1e1900 */
[----:B--2---:R-:W-:-:S03]  /*1920*/  IMAD.WIDE R18, R39, 0x4, R18 ;  /* 0x0000000427127825 */ /* 0x004fc600078e0212 */
[----:B------:R-:W2:Y:S04]  /*1930*/  LDG.E R41, desc[UR14][R16.64+0x4] ;  /* 0x0000040e10297981 */ /* 0x000ea8000c1e1900 */
[----:B------:R-:W2:Y:S01]  /*1940*/  LDG.E R42, desc[UR14][R18.64] ;  /* 0x0000000e122a7981 */ /* 0x000ea2000c1e1900 */
[----:B---3--:R-:W-:-:S03]  /*1950*/  IMAD.WIDE R14, R39, 0x4, R14 ;  /* 0x00000004270e7825 */ /* 0x008fc600078e020e */
[----:B------:R1:W3:Y:S04]  /*1960*/  LDG.E R43, desc[UR14][R8.64+0x8] ;  /* 0x0000080e082b7981 */ /* 0x0002e8000c1e1900 */
[----:B------:R-:W3:Y:S01]  /*1970*/  LDG.E R40, desc[UR14][R14.64] ;  /* 0x0000000e0e287981 */ /* 0x000ee2000c1e1900 */
[----:B0-----:R-:W-:-:S03]  /*1980*/  IMAD.WIDE R2, R39, 0x4, R2 ;  /* 0x0000000427027825 */ /* 0x001fc600078e0202 */
[----:B------:R-:W3:Y:S04]  /*1990*/  LDG.E R44, desc[UR14][R18.64+0x4] ;  /* 0x0000040e122c7981 */ /* 0x000ee8000c1e1900 */
[----:B------:R-:W3:Y:S04]  /*19a0*/  LDG.E R39, desc[UR14][R2.64] ;  /* 0x0000000e02277981 */ /* 0x000ee8000c1e1900 */
[----:B------:R-:W3:Y:S04]  /*19b0*/  LDG.E R46, desc[UR14][R14.64+0x4] ;  /* 0x0000040e0e2e7981 */ /* 0x000ee8000c1e1900 */
[----:B------:R-:W3:Y:S04]  /*19c0*/  LDG.E R45, desc[UR14][R2.64+0x4] ;  /* 0x0000040e022d7981 */ /* 0x000ee8000c1e1900 */
[----:B------:R-:W3:Y:S04]  /*19d0*/  LDG.E R47, desc[UR14][R16.64+0x8] ;  /* 0x0000080e102f7981 */ /* 0x000ee8000c1e1900 */
[----:B------:R-:W3:Y:S04]  /*19e0*/  LDG.E R48, desc[UR14][R18.64+0x8] ;  /* 0x0000080e12307981 */ /* 0x000ee8000c1e1900 */
[----:B------:R-:W3:Y:S04]  /*19f0*/  LDG.E R49, desc[UR14][R14.64+0x8] ;  /* 0x0000080e0e317981 */ /* 0x000ee8000c1e1900 */
[----:B------:R-:W3:Y:S01]  /*1a00*/  LDG.E R50, desc[UR14][R2.64+0x8] ;  /* 0x0000080e02327981 */ /* 0x000ee2000c1e1900 */
[----:B----4-:R-:W-:-:S04]  /*1a10*/  FADD R52, R33, R36 ;  /* 0x0000002421347221 */ /* 0x010fc80000000000 */
[----:B-----5:R-:W-:-:S04]  /*1a20*/  FADD R33, R37, R52 ;  /* 0x0000003425217221 */ /* 0x020fc80000000000 */
[----:B-1----:R-:W-:Y:S01]  /*1a30*/  FADD R8, R33, R38 ;  /* 0x0000002621087221 */ /* 0x002fe20000000000 */
[----:B------:R-:W-:Y:S01]  /*1a40*/  FADD R29, R29, -R36 ;  /* 0x800000241d1d7221 */ /* 0x000fe20000000000 */
[----:B------:R-:W-:Y:S02]  /*1a50*/  FADD R30, R30, -R37 ;  /* 0x800000251e1e7221 */ /* 0x000fe40000000000 */
[----:B--2---:R-:W-:Y:S01]  /*1a60*/  FADD R8, R41, R8 ;  /* 0x0000000829087221 */ /* 0x004fe20000000000 */
[----:B------:R-:W-:Y:S01]  /*1a70*/  FADD R5, R5, -R42 ;  /* 0x8000002a05057221 */ /* 0x000fe20000000000 */
[----:B------:R-:W-:Y:S01]  /*1a80*/  FADD R38, R29, -R38 ;  /* 0x800000261d267221 */ /* 0x000fe20000000000 */
[----:B------:R-:W-:Y:S01]  /*1a90*/  FADD R30, R30, -R41 ;  /* 0x800000291e1e7221 */ /* 0x000fe20000000000 */
[----:B---3--:R-:W-:Y:S01]  /*1aa0*/  FADD R8, R8, R43 ;  /* 0x0000002b08087221 */ /* 0x008fe20000000000 */
[----:B------:R-:W-:Y:S01]  /*1ab0*/  FADD R35, R35, -R40 ;  /* 0x8000002823237221 */ /* 0x000fe20000000000 */
[----:B------:R-:W-:Y:S01]  /*1ac0*/  FADD R5, R5, -R44 ;  /* 0x8000002c05057221 */ /* 0x000fe20000000000 */
[----:B------:R-:W-:-:S02]  /*1ad0*/  FADD R32, R32, -R39 ;  /* 0x8000002720207221 */ /* 0x000fc40000000000 */
[----:B------:R-:W-:Y:S02]  /*1ae0*/  FADD R46, R35, -R46 ;  /* 0x8000002e232e7221 */ /* 0x000fe40000000000 */
[----:B------:R-:W-:Y:S01]  /*1af0*/  FADD R45, R32, -R45 ;  /* 0x8000002d202d7221 */ /* 0x000fe20000000000 */
[----:B------:R-:W-:Y:S01]  /*1b00*/  FADD R29, R38, -R43 ;  /* 0x8000002b261d7221 */ /* 0x000fe20000000000 */
[----:B------:R-:W-:Y:S01]  /*1b10*/  FADD R30, R30, -R47 ;  /* 0x8000002f1e1e7221 */ /* 0x000fe20000000000 */
[----:B------:R-:W-:Y:S01]  /*1b20*/  FADD R33, R47, R8 ;  /* 0x000000082f217221 */ /* 0x000fe20000000000 */
[----:B------:R-:W-:Y:S01]  /*1b30*/  FADD R5, R5, -R48 ;  /* 0x8000003005057221 */ /* 0x000fe20000000000 */
[----:B------:R-:W-:Y:S01]  /*1b40*/  FADD R35, R46, -R49 ;  /* 0x800000312e237221 */ /* 0x000fe20000000000 */
[----:B------:R-:W-:-:S07]  /*1b50*/  FADD R32, R45, -R50 ;  /* 0x800000322d207221 */ /* 0x000fce0000000000 */
.L_x_11:
[----:B------:R-:W-:Y:S04]  /*1b60*/  BSSY.RECONVERGENT B1, `(.L_x_12) ;  /* 0x000000a000017945 */ /* 0x000fe80003800200 */
[----:B------:R-:W-:Y:S05]  /*1b70*/  @P0 BRA `(.L_x_13) ;  /* 0x0000000000100947 */ /* 0x000fea0003800000 */
[----:B------:R-:W-:-:S07]  /*1b80*/  MOV R8, 0x1ba0 ;  /* 0x00001ba000087802 */ /* 0x000fce0000000f00 */
[----:B------:R-:W-:Y:S05]  /*1b90*/  CALL.REL.NOINC `($__internal_0_$__cuda_sm20_rcp_rn_f32_slowpath) ;  /* 0x0000003400b07944 */ /* 0x000fea0003c00000 */
[----:B------:R-:W-:Y:S01]  /*1ba0*/  MOV R17, R3 ;  /* 0x0000000300117202 */ /* 0x000fe20000000f00 */
[----:B------:R-:W-:Y:S06]  /*1bb0*/  BRA `(.L_x_14) ;  /* 0x0000000000107947 */ /* 0x000fec0003800000 */
.L_x_13:
[----:B------:R-:W0:Y:S02]  /*1bc0*/  MUFU.RCP R17, R0 ;  /* 0x0000000000117308 */ /* 0x000e240000001000 */
[----:B0-----:R-:W-:-:S04]  /*1bd0*/  FFMA R2, R0, R17, -1 ;  /* 0xbf80000000027423 */ /* 0x001fc80000000011 */
[----:B------:R-:W-:-:S04]  /*1be0*/  FADD.FTZ R2, -R2, -RZ ;  /* 0x800000ff02027221 */ /* 0x000fc80000010100 */
[----:B------:R-:W-:-:S07]  /*1bf0*/  FFMA R17, R17, R2, R17 ;  /* 0x0000000211117223 */ /* 0x000fce0000000011 */
.L_x_14:
[----:B------:R-:W-:Y:S05]  /*1c00*/  BSYNC.RECONVERGENT B1 ;  /* 0x0000000000017941 */ /* 0x000fea0003800200 */
.L_x_12:
[----:B------:R-:W0:Y:S01]  /*1c10*/  LDCU UR4, c[0x0][0x508] ;  /* 0x0000a100ff0477ac */ /* 0x000e220008000800 */
[----:B------:R-:W-:Y:S02]  /*1c20*/  MOV R36, R5 ;  /* 0x0000000500247202 */ /* 0x000fe40000000f00 */
[----:B------:R-:W-:Y:S02]  /*1c30*/  MOV R15, R35 ;  /* 0x00000023000f7202 */ /* 0x000fe40000000f00 */
[----:B------:R-:W-:Y:S01]  /*1c40*/  MOV R37, R32 ;  /* 0x0000002000257202 */ /* 0x000fe20000000f00 */
[----:B0-----:R-:W-:-:S09]  /*1c50*/  UISETP.NE.AND UP0, UPT, UR4, URZ, UPT ;  /* 0x000000ff0400728c */ /* 0x001fd2000bf05270 */
[----:B------:R-:W-:Y:S05]  /*1c60*/  BRA.U !UP0, `(.L_x_15) ;  /* 0x0000001508a87547 */ /* 0x000fea000b800000 */
[----:B------:R-:W0:Y:S08]  /*1c70*/  LDC.64 R36, c[0x0][0x518] ;  /* 0x00014600ff247b82 */ /* 0x000e300000000a00 */
[----:B------:R-:W1:Y:S08]  /*1c80*/  LDC.64 R8, c[0x0][0x510] ;  /* 0x00014400ff087b82 */ /* 0x000e700000000a00 */
[----:B------:R-:W2:Y:S01]  /*1c90*/  LDC.64 R2, c[0x0][0x520] ;  /* 0x00014800ff027b82 */ /* 0x000ea20000000a00 */
[----:B0-----:R-:W-:-:S05]  /*1ca0*/  IMAD.WIDE R36, R34, 0x4, R36 ;  /* 0x0000000422247825 */ /* 0x001fca00078e0224 */
[----:B------:R-:W3:Y:S01]  /*1cb0*/  LDG.E R16, desc[UR14][R36.64] ;  /* 0x0000000e24107981 */ /* 0x000ee2000c1e1900 */
[----:B-1----:R-:W-:-:S05]  /*1cc0*/  IMAD.WIDE R8, R34, 0x4, R8 ;  /* 0x0000000422087825 */ /* 0x002fca00078e0208 */
[----:B------:R0:W5:Y:S01]  /*1cd0*/  LDG.E R14, desc[UR14][R8.64] ;  /* 0x0000000e080e7981 */ /* 0x000162000c1e1900 */
[----:B--2---:R-:W-:-:S05]  /*1ce0*/  IMAD.WIDE R2, R34, 0x4, R2 ;  /* 0x0000000422027825 */ /* 0x004fca00078e0202 */
[----:B------:R0:W5:Y:S01]  /*1cf0*/  LDG.E R15, desc[UR14][R2.64] ;  /* 0x0000000e020f7981 */ /* 0x000162000c1e1900 */
[----:B------:R-:W-:Y:S01]  /*1d00*/  BSSY.RECONVERGENT B1, `(.L_x_16) ;  /* 0x0000069000017945 */ /* 0x000fe20003800200 */
[----:B---3--:R-:W-:-:S06]  /*1d10*/  FMUL R18, R16, 0.63661974668502807617 ;  /* 0x3f22f98310127820 */ /* 0x008fcc0000400000 */
[----:B------:R-:W1:Y:S01]  /*1d20*/  F2I.NTZ R18, R18 ;  /* 0x0000001200127305 */ /* 0x000e620000203100 */
[----:B------:R-:W-:Y:S02]  /*1d30*/  FSETP.GE.AND P0, PT, |R16|, 105615, PT ;  /* 0x47ce47801000780b */ /* 0x000fe40003f06200 */
[----:B-1----:R-:W-:-:S05]  /*1d40*/  I2FP.F32.S32 R19, R18 ;  /* 0x0000001200137245 */ /* 0x002fca0000201400 */
[----:B------:R-:W-:-:S04]  /*1d50*/  FFMA R0, R19, -1.5707962512969970703, R16 ;  /* 0xbfc90fda13007823 */ /* 0x000fc80000000010 */
[----:B------:R-:W-:-:S04]  /*1d60*/  FFMA R0, R19, -7.5497894158615963534e-08, R0 ;  /* 0xb3a2216813007823 */ /* 0x000fc80000000000 */
[----:B------:R-:W-:Y:S01]  /*1d70*/  FFMA R0, R19, -5.3903029534742383927e-15, R0 ;  /* 0xa7c234c513007823 */ /* 0x000fe20000000000 */
[----:B0-----:R-:W-:Y:S06]  /*1d80*/  @!P0 BRA `(.L_x_17) ;  /* 0x0000000400808947 */ /* 0x001fec0003800000 */
[----:B------:R-:W-:-:S13]  /*1d90*/  FSETP.NEU.AND P0, PT, |R16|, +INF , PT ;  /* 0x7f8000001000780b */ /* 0x000fda0003f0d200 */
[----:B------:R-:W-:Y:S01]  /*1da0*/  @!P0 FMUL R0, RZ, R16 ;  /* 0x00000010ff008220 */ /* 0x000fe20000400000 */
[----:B------:R-:W-:Y:S01]  /*1db0*/  @!P0 MOV R18, RZ ;  /* 0x000000ff00128202 */ /* 0x000fe20000000f00 */
[----:B------:R-:W-:Y:S06]  /*1dc0*/  @!P0 BRA `(.L_x_17) ;  /* 0x0000000400708947 */ /* 0x000fec0003800000 */
[----:B------:R-:W-:Y:S01]  /*1dd0*/  SHF.L.U32 R0, R16, 0x8, RZ ;  /* 0x0000000810007819 */ /* 0x000fe200000006ff */
[----:B------:R-:W-:Y:S01]  /*1de0*/  HFMA2 R37, -RZ, RZ, 0, 0 ;  /* 0x00000000ff257431 */ /* 0x000fe200000001ff */
[----:B------:R-:W-:Y:S01]  /*1df0*/  MOV R18, RZ ;  /* 0x000000ff00127202 */ /* 0x000fe20000000f00 */
[----:B------:R-:W0:Y:S01]  /*1e00*/  LDCU.64 UR6, c[0x4][URZ] ;  /* 0x01000000ff0677ac */ /* 0x000e220008000a00 */
[----:B------:R-:W-:Y:S01]  /*1e10*/  LOP3.LUT R43, R0, 0x80000000, RZ, 0xfc, !PT ;  /* 0x80000000002b7812 */ /* 0x000fe200078efcff */
[----:B------:R-:W-:Y:S01]  /*1e20*/  UMOV UR5, URZ ;  /* 0x000000ff00057c82 */ /* 0x000fe20008000000 */
[----:B------:R-:W-:-:S05]  /*1e30*/  UMOV UR4, URZ ;  /* 0x000000ff00047c82 */ /* 0x000fca0008000000 */
.L_x_18:
[----:B0-----:R-:W-:Y:S02]  /*1e40*/  MOV R2, UR6 ;  /* 0x0000000600027c02 */ /* 0x001fe40008000f00 */
[----:B------:R-:W-:-:S05]  /*1e50*/  MOV R3, UR7 ;  /* 0x0000000700037c02 */ /* 0x000fca0008000f00 */
[----:B------:R-:W2:Y:S01]  /*1e60*/  LDG.E.CONSTANT R2, desc[UR14][R2.64] ;  /* 0x0000000e02027981 */ /* 0x000ea2000c1e9900 */
[----:B------:R-:W-:Y:S01]  /*1e70*/  UIADD3 UR4, UPT, UPT, UR4, 0x1, URZ ;  /* 0x0000000104047890 */ /* 0x000fe2000fffe0ff */
[C---:B------:R-:W-:Y:S01]  /*1e80*/  ISETP.EQ.AND P0, PT, R18.reuse, RZ, PT ;  /* 0x000000ff1200720c */ /* 0x040fe20003f02270 */
[----:B------:R-:W-:Y:S01]  /*1e90*/  UIADD3 UR6, UP1, UPT, UR6, 0x4, URZ ;  /* 0x0000000406067890 */ /* 0x000fe2000ff3e0ff */
[C---:B------:R-:W-:Y:S01]  /*1ea0*/  ISETP.EQ.AND P1, PT, R18.reuse, 0x4, PT ;  /* 0x000000041200780c */ /* 0x040fe20003f22270 */
[----:B------:R-:W-:Y:S01]  /*1eb0*/  UISETP.NE.AND UP0, UPT, UR4, 0x6, UPT ;  /* 0x000000060400788c */ /* 0x000fe2000bf05270 */
[C---:B------:R-:W-:Y:S01]  /*1ec0*/  ISETP.EQ.AND P3, PT, R18.reuse, 0xc, PT ;  /* 0x0000000c1200780c */ /* 0x040fe20003f62270 */
[----:B------:R-:W-:Y:S01]  /*1ed0*/  UIADD3.X UR7, UPT, UPT, URZ, UR7, URZ, UP1, !UPT ;  /* 0x00000007ff077290 */ /* 0x000fe20008ffe4ff */
[C---:B------:R-:W-:Y:S02]  /*1ee0*/  ISETP.EQ.AND P4, PT, R18.reuse, 0x10, PT ;  /* 0x000000101200780c */ /* 0x040fe40003f82270 */
[----:B------:R-:W-:Y:S01]  /*1ef0*/  ISETP.EQ.AND P5, PT, R18, 0x14, PT ;  /* 0x000000141200780c */ /* 0x000fe20003fa2270 */
[----:B--2---:R-:W-:-:S03]  /*1f00*/  IMAD.WIDE.U32 R8, R2, R43, RZ ;  /* 0x0000002b02087225 */ /* 0x004fc600078e00ff */
[----:B------:R-:W-:-:S04]  /*1f10*/  IADD3 R0, P2, PT, R8, R37, RZ ;  /* 0x0000002508007210 */ /* 0x000fc80007f5e0ff */
[----:B------:R-:W-:Y:S02]  /*1f20*/  IADD3.X R37, PT, PT, R9, UR5, RZ, P2, !PT ;  /* 0x0000000509257c10 */ /* 0x000fe400097fe4ff */
[----:B------:R-:W-:Y:S02]  /*1f30*/  ISETP.EQ.AND P2, PT, R18, 0x8, PT ;  /* 0x000000081200780c */ /* 0x000fe40003f42270 */
[-C--:B------:R-:W-:Y:S02]  /*1f40*/  @P0 MOV R19, R0.reuse ;  /* 0x0000000000130202 */ /* 0x080fe40000000f00 */
[-C--:B------:R-:W-:Y:S02]  /*1f50*/  @P1 MOV R36, R0.reuse ;  /* 0x0000000000241202 */ /* 0x080fe40000000f00 */
[-C--:B------:R-:W-:Y:S02]  /*1f60*/  @P3 MOV R39, R0.reuse ;  /* 0x0000000000273202 */ /* 0x080fe40000000f00 */
[----:B------:R-:W-:-:S02]  /*1f70*/  @P4 MOV R40, R0 ;  /* 0x0000000000284202 */ /* 0x000fc40000000f00 */
[-C--:B------:R-:W-:Y:S02]  /*1f80*/  @P5 MOV R41, R0.reuse ;  /* 0x0000000000295202 */ /* 0x080fe40000000f00 */
[----:B------:R-:W-:Y:S02]  /*1f90*/  IADD3 R18, PT, PT, R18, 0x4, RZ ;  /* 0x0000000412127810 */ /* 0x000fe40007ffe0ff */
[----:B------:R-:W-:Y:S01]  /*1fa0*/  @P2 MOV R38, R0 ;  /* 0x0000000000262202 */ /* 0x000fe20000000f00 */
[----:B------:R-:W-:Y:S06]  /*1fb0*/  BRA.U UP0, `(.L_x_18) ;  /* 0xfffffffd00a07547 */ /* 0x000fec000b83ffff */
[----:B------:R-:W-:Y:S01]  /*1fc0*/  SHF.R.U32.HI R0, RZ, 0x17, R16 ;  /* 0x00000017ff007819 */ /* 0x000fe20000011610 */
[----:B------:R-:W-:Y:S03]  /*1fd0*/  BSSY.RECONVERGENT B2, `(.L_x_19) ;  /* 0x0000029000027945 */ /* 0x000fe60003800200 */
[C---:B------:R-:W-:Y:S02]  /*1fe0*/  LOP3.LUT R2, R0.reuse, 0xe0, RZ, 0xc0, !PT ;  /* 0x000000e000027812 */ /* 0x040fe400078ec0ff */
[----:B------:R-:W-:Y:S02]  /*1ff0*/  LOP3.LUT P6, RZ, R0, 0x1f, RZ, 0xc0, !PT ;  /* 0x0000001f00ff7812 */ /* 0x000fe400078cc0ff */
[----:B------:R-:W-:-:S04]  /*2000*/  IADD3 R2, PT, PT, R2, -0x80, RZ ;  /* 0xffffff8002027810 */ /* 0x000fc80007ffe0ff */
[----:B------:R-:W-:-:S04]  /*2010*/  SHF.R.U32.HI R2, RZ, 0x5, R2 ;  /* 0x00000005ff027819 */ /* 0x000fc80000011602 */
[----:B------:R-:W-:-:S04]  /*2020*/  LEA R8, -R2, RZ, 0x2 ;  /* 0x000000ff02087211 */ /* 0x000fc800078e11ff */
[C---:B------:R-:W-:Y:S02]  /*2030*/  ISETP.EQ.AND P3, PT, R8.reuse, -0x18, PT ;  /* 0xffffffe80800780c */ /* 0x040fe40003f62270 */
[C---:B------:R-:W-:Y:S02]  /*2040*/  ISETP.EQ.AND P4, PT, R8.reuse, -0x14, PT ;  /* 0xffffffec0800780c */ /* 0x040fe40003f82270 */
[C---:B------:R-:W-:Y:S02]  /*2050*/  ISETP.EQ.AND P0, PT, R8.reuse, -0x10, PT ;  /* 0xfffffff00800780c */ /* 0x040fe40003f02270 */
[C---:B------:R-:W-:Y:S02]  /*2060*/  ISETP.EQ.AND P1, PT, R8.reuse, -0xc, PT ;  /* 0xfffffff40800780c */ /* 0x040fe40003f22270 */
[C---:B------:R-:W-:Y:S02]  /*2070*/  ISETP.EQ.AND P2, PT, R8.reuse, -0x8, PT ;  /* 0xfffffff80800780c */ /* 0x040fe40003f42270 */
[----:B------:R-:W-:-:S03]  /*2080*/  ISETP.EQ.AND P5, PT, R8, 0x4, PT ;  /* 0x000000040800780c */ /* 0x000fc60003fa2270 */
[-C--:B------:R-:W-:Y:S02]  /*2090*/  @P3 MOV R2, R19.reuse ;  /* 0x0000001300023202 */ /* 0x080fe40000000f00 */
[----:B------:R-:W-:Y:S02]  /*20a0*/  @P4 MOV R3, R19 ;  /* 0x0000001300034202 */ /* 0x000fe40000000f00 */
[C---:B------:R-:W-:Y:S02]  /*20b0*/  ISETP.EQ.AND P3, PT, R8.reuse, -0x4, PT ;  /* 0xfffffffc0800780c */ /* 0x040fe40003f62270 */
[----:B------:R-:W-:Y:S02]  /*20c0*/  @P4 MOV R2, R36 ;  /* 0x0000002400024202 */ /* 0x000fe40000000f00 */
[----:B------:R-:W-:Y:S02]  /*20d0*/  ISETP.EQ.AND P4, PT, R8, RZ, PT ;  /* 0x000000ff0800720c */ /* 0x000fe40003f82270 */
[----:B------:R-:W-:-:S02]  /*20e0*/  @P0 MOV R2, R38 ;  /* 0x0000002600020202 */ /* 0x000fc40000000f00 */
[----:B------:R-:W-:Y:S02]  /*20f0*/  @P1 MOV R2, R39 ;  /* 0x0000002700021202 */ /* 0x000fe40000000f00 */
[----:B------:R-:W-:Y:S02]  /*2100*/  @P2 MOV R2, R40 ;  /* 0x0000002800022202 */ /* 0x000fe40000000f00 */
[----:B------:R-:W-:Y:S02]  /*2110*/  @P0 MOV R3, R36 ;  /* 0x0000002400030202 */ /* 0x000fe40000000f00 */
[----:B------:R-:W-:Y:S02]  /*2120*/  @P3 MOV R2, R41 ;  /* 0x0000002900023202 */ /* 0x000fe40000000f00 */
[----:B------:R-:W-:Y:S02]  /*2130*/  @P1 MOV R3, R38 ;  /* 0x0000002600031202 */ /* 0x000fe40000000f00 */
[----:B------:R-:W-:-:S02]  /*2140*/  @P4 MOV R2, R37 ;  /* 0x0000002500024202 */ /* 0x000fc40000000f00 */
[----:B------:R-:W-:Y:S02]  /*2150*/  @P2 MOV R3, R39 ;  /* 0x0000002700032202 */ /* 0x000fe40000000f00 */
[----:B------:R-:W-:Y:S02]  /*2160*/  @P3 MOV R3, R40 ;  /* 0x0000002800033202 */ /* 0x000fe40000000f00 */
[----:B------:R-:W-:Y:S02]  /*2170*/  @P4 MOV R3, R41 ;  /* 0x0000002900034202 */ /* 0x000fe40000000f00 */
[----:B------:R-:W-:Y:S02]  /*2180*/  @P5 MOV R3, R37 ;  /* 0x0000002500035202 */ /* 0x000fe40000000f00 */
[----:B------:R-:W-:Y:S01]  /*2190*/  MOV R18, R2 ;  /* 0x0000000200127202 */ /* 0x000fe20000000f00 */
[----:B------:R-:W-:Y:S06]  /*21a0*/  @!P6 BRA `(.L_x_20) ;  /* 0x00000000002ce947 */ /* 0x000fec0003800000 */
[----:B------:R-:W-:Y:S02]  /*21b0*/  @P0 MOV R2, R19 ;  /* 0x0000001300020202 */ /* 0x000fe40000000f00 */
[----:B------:R-:W-:Y:S02]  /*21c0*/  ISETP.EQ.AND P0, PT, R8, 0x8, PT ;  /* 0x000000080800780c */ /* 0x000fe40003f02270 */
[----:B------:R-:W-:Y:S02]  /*21d0*/  @P1 MOV R2, R36 ;  /* 0x0000002400021202 */ /* 0x000fe40000000f00 */
[----:B------:R-:W-:Y:S02]  /*21e0*/  @P2 MOV R2, R38 ;  /* 0x0000002600022202 */ /* 0x000fe40000000f00 */
[----:B------:R-:W-:Y:S02]  /*21f0*/  @P3 MOV R2, R39 ;  /* 0x0000002700023202 */ /* 0x000fe40000000f00 */
[----:B------:R-:W-:-:S02]  /*2200*/  @P4 MOV R2, R40 ;  /* 0x0000002800024202 */ /* 0x000fc40000000f00 */
[----:B------:R-:W-:Y:S02]  /*2210*/  @P5 MOV R2, R41 ;  /* 0x0000002900025202 */ /* 0x000fe40000000f00 */
[----:B------:R-:W-:Y:S02]  /*2220*/  LOP3.LUT R0, R0, 0x1f, RZ, 0xc0, !PT ;  /* 0x0000001f00007812 */ /* 0x000fe400078ec0ff */
[----:B------:R-:W-:Y:S02]  /*2230*/  @P0 MOV R2, R37 ;  /* 0x0000002500020202 */ /* 0x000fe40000000f00 */
[-C--:B------:R-:W-:Y:S02]  /*2240*/  SHF.L.W.U32.HI R18, R3, R0.reuse, R18 ;  /* 0x0000000003127219 */ /* 0x080fe40000010e12 */
[----:B------:R-:W-:-:S07]  /*2250*/  SHF.L.W.U32.HI R3, R2, R0, R3 ;  /* 0x0000000002037219 */ /* 0x000fce0000010e03 */
.L_x_20:
[----:B------:R-:W-:Y:S05]  /*2260*/  BSYNC.RECONVERGENT B2 ;  /* 0x0000000000027941 */ /* 0x000fea0003800200 */
.L_x_19:
[C---:B------:R-:W-:Y:S01]  /*2270*/  SHF.L.W.U32.HI R37, R3.reuse, 0x2, R18 ;  /* 0x0000000203257819 */ /* 0x040fe20000010e12 */
[----:B------:R-:W-:Y:S01]  /*2280*/  UMOV UR4, 0x54442d19 ;  /* 0x54442d1900047882 */ /* 0x000fe20000000000 */
[----:B------:R-:W-:Y:S01]  /*2290*/  SHF.L.U32 R3, R3, 0x2, RZ ;  /* 0x0000000203037819 */ /* 0x000fe200000006ff */
[----:B------:R-:W-:Y:S01]  /*22a0*/  UMOV UR5, 0x3bf921fb ;  /* 0x3bf921fb00057882 */ /* 0x000fe20000000000 */
[----:B------:R-:W-:Y:S02]  /*22b0*/  SHF.R.S32.HI R0, RZ, 0x1f, R37 ;  /* 0x0000001fff007819 */ /* 0x000fe40000011425 */
[----:B------:R-:W-:Y:S02]  /*22c0*/  ISETP.GE.AND P0, PT, R16, RZ, PT ;  /* 0x000000ff1000720c */ /* 0x000fe40003f06270 */
[C---:B------:R-:W-:Y:S02]  /*22d0*/  LOP3.LUT R2, R0.reuse, R3, RZ, 0x3c, !PT ;  /* 0x0000000300027212 */ /* 0x040fe400078e3cff */
[----:B------:R-:W-:-:S02]  /*22e0*/  LOP3.LUT R3, R0, R37, RZ, 0x3c, !PT ;  /* 0x0000002500037212 */ /* 0x000fc400078e3cff */
[----:B------:R-:W-:Y:S02]  /*22f0*/  SHF.R.U32.HI R18, RZ, 0x1e, R18 ;  /* 0x0000001eff127819 */ /* 0x000fe40000011612 */
[C---:B------:R-:W-:Y:S02]  /*2300*/  LOP3.LUT R16, R37.reuse, R16, RZ, 0x3c, !PT ;  /* 0x0000001025107212 */ /* 0x040fe400078e3cff */
[----:B------:R-:W0:Y:S01]  /*2310*/  I2F.F64.S64 R2, R2 ;  /* 0x0000000200027312 */ /* 0x000e220000301c00 */
[----:B------:R-:W-:Y:S02]  /*2320*/  LEA.HI R18, R37, R18, RZ, 0x1 ;  /* 0x0000001225127211 */ /* 0x000fe400078f08ff */
[----:B------:R-:W-:Y:S02]  /*2330*/  ISETP.GE.AND P1, PT, R16, RZ, PT ;  /* 0x000000ff1000720c */ /* 0x000fe40003f26270 */
[----:B------:R-:W-:-:S04]  /*2340*/  IADD3 R0, PT, PT, -R18, RZ, RZ ;  /* 0x000000ff12007210 */ /* 0x000fc80007ffe1ff */
[----:B------:R-:W-:Y:S01]  /*2350*/  @!P0 MOV R18, R0 ;  /* 0x0000000000128202 */ /* 0x000fe20000000f00 */
[----:B0-----:R-:W-:-:S10]  /*2360*/  DMUL R8, R2, UR4 ;  /* 0x0000000402087c28 */ /* 0x001fd40008000000 */
[----:B------:R-:W0:Y:S02]  /*2370*/  F2F.F32.F64 R8, R8 ;  /* 0x0000000800087310 */ /* 0x000e240000301000 */
[----:B0-----:R-:W-:-:S07]  /*2380*/  FSEL R0, -R8, R8, !P1 ;  /* 0x0000000808007208 */ /* 0x001fce0004800100 */
.L_x_17:
[----:B------:R-:W-:Y:S05]  /*2390*/  BSYNC.RECONVERGENT B1 ;  /* 0x0000000000017941 */ /* 0x000fea0003800200 */
.L_x_16:
[C---:B-----5:R-:W-:Y:S01]  /*23a0*/  FMUL R34, R15.reuse, 0.63661974668502807617 ;  /* 0x3f22f9830f227820 */ /* 0x060fe20000400000 */
[----:B------:R-:W-:Y:S01]  /*23b0*/  FSETP.GE.AND P0, PT, |R15|, 105615, PT ;  /* 0x47ce47800f00780b */ /* 0x000fe20003f06200 */
[----:B------:R-:W-:Y:S04]  /*23c0*/  BSSY.RECONVERGENT B1, `(.L_x_21) ;  /* 0x0000066000017945 */ /* 0x000fe80003800200 */
[----:B------:R-:W0:Y:S02]  /*23d0*/  F2I.NTZ R34, R34 ;  /* 0x0000002200227305 */ /* 0x000e240000203100 */
[----:B0-----:R-:W-:-:S05]  /*23e0*/  I2FP.F32.S32 R16, R34 ;  /* 0x0000002200107245 */ /* 0x001fca0000201400 */
[----:B------:R-:W-:-:S04]  /*23f0*/  FFMA R3, R16, -1.5707962512969970703, R15 ;  /* 0xbfc90fda10037823 */ /* 0x000fc8000000000f */
[----:B------:R-:W-:-:S04]  /*2400*/  FFMA R3, R16, -7.5497894158615963534e-08, R3 ;  /* 0xb3a2216810037823 */ /* 0x000fc80000000003 */
[----:B------:R-:W-:Y:S01]  /*2410*/  FFMA R16, R16, -5.3903029534742383927e-15, R3 ;  /* 0xa7c234c510107823 */ /* 0x000fe20000000003 */
[----:B------:R-:W-:Y:S06]  /*2420*/  @!P0 BRA `(.L_x_22) ;  /* 0x00000004007c8947 */ /* 0x000fec0003800000 */
        /* <DEDUP_REMOVED lines=11> */
.L_x_23:
        /* <DEDUP_REMOVED lines=55> */
[----:B------:R-:W-:Y:S02]  /*2850*/  ISETP.EQ.AND P0, PT, R9, 0x8, PT ;  /* 0x000000080900780c */ /* 0x000fe40003f02270 */
[----:B------:R-:W-:Y:S02]  /*2860*/  @P1 MOV R19, R36 ;  /* 0x0000002400131202 */ /* 0x000fe40000000f00 */
[----:B------:R-:W-:Y:S02]  /*2870*/  @P2 MOV R19, R38 ;  /* 0x0000002600132202 */ /* 0x000fe40000000f00 */
[----:B------:R-:W-:Y:S02]  /*2880*/  @P3 MOV R19, R39 ;  /* 0x0000002700133202 */ /* 0x000fe40000000f00 */
[----:B------:R-:W-:Y:S02]  /*2890*/  @P4 MOV R19, R40 ;  /* 0x0000002800134202 */ /* 0x000fe40000000f00 */
[----:B------:R-:W-:-:S02]  /*28a0*/  @P5 MOV R19, R41 ;  /* 0x0000002900135202 */ /* 0x000fc40000000f00 */
[----:B------:R-:W-:Y:S02]  /*28b0*/  LOP3.LUT R3, R2, 0x1f, RZ, 0xc0, !PT ;  /* 0x0000001f02037812 */ /* 0x000fe400078ec0ff */
[----:B------:R-:W-:Y:S02]  /*28c0*/  @P0 MOV R19, R37 ;  /* 0x0000002500130202 */ /* 0x000fe40000000f00 */
[-C--:B------:R-:W-:Y:S02]  /*28d0*/  SHF.L.W.U32.HI R16, R8, R3.reuse, R16 ;  /* 0x0000000308107219 */ /* 0x080fe40000010e10 */
[----:B------:R-:W-:-:S07]  /*28e0*/  SHF.L.W.U32.HI R8, R19, R3, R8 ;  /* 0x0000000313087219 */ /* 0x000fce0000010e08 */
.L_x_25:
[----:B------:R-:W-:Y:S05]  /*28f0*/  BSYNC.RECONVERGENT B2 ;  /* 0x0000000000027941 */ /* 0x000fea0003800200 */
.L_x_24:
        /* <DEDUP_REMOVED lines=18> */
.L_x_22:
[----:B------:R-:W-:Y:S05]  /*2a20*/  BSYNC.RECONVERGENT B1 ;  /* 0x0000000000017941 */ /* 0x000fea0003800200 */
.L_x_21:
[----:B------:R-:W-:Y:S01]  /*2a30*/  FMNMX.NAN R39, R14, 1.5696123227826319635e-05, !PT ;  /* 0x3783ab2b0e277809 */ /* 0x000fe20007820000 */
[----:B------:R-:W0:Y:S04]  /*2a40*/  LDC.64 R8, c[0x0][0x538] ;  /* 0x00014e00ff087b82 */ /* 0x000e280000000a00 */
[----:B------:R-:W-:-:S04]  /*2a50*/  FMUL R2, R39, 6371 ;  /* 0x45c7180027027820 */ /* 0x000fc80000400000 */
[----:B------:R-:W-:Y:S01]  /*2a60*/  FMUL R19, R2, 10 ;  /* 0x4120000002137820 */ /* 0x000fe20000400000 */
[----:B------:R-:W1:Y:S05]  /*2a70*/  LDC.64 R14, c[0x0][0x528] ;  /* 0x00014a00ff0e7b82 */ /* 0x000e6a0000000a00 */
[----:B------:R-:W2:Y:S03]  /*2a80*/  FRND R19, R19 ;  /* 0x0000001300137307 */ /* 0x000ea60000201000 */
[----:B------:R-:W3:Y:S01]  /*2a90*/  LDC.64 R2, c[0x0][0x530] ;  /* 0x00014c00ff027b82 */ /* 0x000ee20000000a00 */
[----:B--2---:R-:W-:-:S06]  /*2aa0*/  FADD R36, R19, -1 ;  /* 0xbf80000013247421 */ /* 0x004fcc0000000000 */
[----:B------:R-:W2:Y:S02]  /*2ab0*/  F2I.TRUNC.NTZ R36, R36 ;  /* 0x0000002400247305 */ /* 0x000ea4000020f100 */
[----:B--2---:R-:W-:-:S05]  /*2ac0*/  VIMNMX R37, PT, PT, RZ, R36, !PT ;  /* 0x00000024ff257248 */ /* 0x004fca0007fe0100 */
[----:B-1----:R-:W-:-:S06]  /*2ad0*/  IMAD.WIDE.U32 R14, R37, 0x4, R14 ;  /* 0x00000004250e7825 */ /* 0x002fcc00078e000e */
[----:B------:R1:W2:Y:S01]  /*2ae0*/  LDG.E R14, desc[UR14][R14.64] ;  /* 0x0000000e0e0e7981 */ /* 0x0002a2000c1e1900 */
[----:B------:R-:W-:Y:S02]  /*2af0*/  HFMA2 R40, -RZ, RZ, 0.487060546875, -0.0625 ;  /* 0x37cbac00ff287431 */ /* 0x000fe400000001ff */
[C---:B---3--:R-:W-:Y:S01]  /*2b00*/  IMAD.WIDE.U32 R2, R37.reuse, 0x4, R2 ;  /* 0x0000000425027825 */ /* 0x048fe200078e0002 */
[C---:B------:R-:W-:Y:S02]  /*2b10*/  LOP3.LUT P2, RZ, R18.reuse, 0x2, RZ, 0xc0, !PT ;  /* 0x0000000212ff7812 */ /* 0x040fe4000784c0ff */
[----:B------:R-:W-:Y:S01]  /*2b20*/  LOP3.LUT R36, R18, 0x1, RZ, 0xc0, !PT ;  /* 0x0000000112247812 */ /* 0x000fe200078ec0ff */
[----:B0-----:R-:W-:Y:S01]  /*2b30*/  IMAD.WIDE.U32 R8, R37, 0x4, R8 ;  /* 0x0000000425087825 */ /* 0x001fe200078e0008 */
[----:B------:R-:W-:-:S03]  /*2b40*/  MOV R42, 0x394d4153 ;  /* 0x394d4153002a7802 */ /* 0x000fc60000000f00 */
[----:B------:R-:W-:Y:S01]  /*2b50*/  FMUL R37, R0, R0 ;  /* 0x0000000000257220 */ /* 0x000fe20000400000 */
[----:B------:R-:W-:Y:S01]  /*2b60*/  IADD3 R18, PT, PT, R18, 0x1, RZ ;  /* 0x0000000112127810 */ /* 0x000fe20007ffe0ff */
[----:B------:R0:W5:Y:S01]  /*2b70*/  LDG.E R19, desc[UR14][R2.64] ;  /* 0x0000000e02137981 */ /* 0x000162000c1e1900 */
[----:B------:R-:W-:Y:S01]  /*2b80*/  ISETP.NE.U32.AND P1, PT, R36, 0x1, PT ;  /* 0x000000012400780c */ /* 0x000fe20003f25070 */
[C---:B------:R-:W-:Y:S01]  /*2b90*/  FFMA R36, R37.reuse, -R42, 0.0083327032625675201416 ;  /* 0x3c0885e425247423 */ /* 0x040fe2000000082a */
[----:B------:R-:W-:Y:S01]  /*2ba0*/  LOP3.LUT P3, RZ, R18, 0x2, RZ, 0xc0, !PT ;  /* 0x0000000212ff7812 */ /* 0x000fe2000786c0ff */
[C---:B------:R-:W-:Y:S01]  /*2bb0*/  FFMA R18, R37.reuse, R40, -0.0013887860113754868507 ;  /* 0xbab607ed25127423 */ /* 0x040fe20000000028 */
[----:B------:R3:W5:Y:S01]  /*2bc0*/  LDG.E R8, desc[UR14][R8.64] ;  /* 0x0000000e08087981 */ /* 0x000762000c1e1900 */
[C---:B-1----:R-:W-:Y:S01]  /*2bd0*/  FFMA R15, R37.reuse, R0, RZ ;  /* 0x00000000250f7223 */ /* 0x042fe200000000ff */
[C---:B------:R-:W-:Y:S01]  /*2be0*/  LOP3.LUT R38, R34.reuse, 0x1, RZ, 0xc0, !PT ;  /* 0x0000000122267812 */ /* 0x040fe200078ec0ff */
[C---:B------:R-:W-:Y:S01]  /*2bf0*/  FFMA R18, R37.reuse, R18, 0.041666727513074874878 ;  /* 0x3d2aaabb25127423 */ /* 0x040fe20000000012 */
[----:B------:R-:W-:Y:S01]  /*2c00*/  LOP3.LUT P5, RZ, R34, 0x2, RZ, 0xc0, !PT ;  /* 0x0000000222ff7812 */ /* 0x000fe200078ac0ff */
[----:B0-----:R-:W0:Y:S01]  /*2c10*/  MUFU.RCP R2, R39 ;  /* 0x0000002700027308 */ /* 0x001e220000001000 */
[----:B------:R-:W-:Y:S01]  /*2c20*/  FMUL R3, R16, R16 ;  /* 0x0000001010037220 */ /* 0x000fe20000400000 */
[C---:B------:R-:W-:Y:S01]  /*2c30*/  FFMA R18, R37.reuse, R18, -0.4999999701976776123 ;  /* 0xbeffffff25127423 */ /* 0x040fe20000000012 */
[----:B------:R-:W-:Y:S01]  /*2c40*/  IADD3 R34, PT, PT, R34, 0x1, RZ ;  /* 0x0000000122227810 */ /* 0x000fe20007ffe0ff */
[----:B------:R-:W-:Y:S01]  /*2c50*/  BSSY.RECONVERGENT B1, `(.L_x_26) ;  /* 0x0000023000017945 */ /* 0x000fe20003800200 */
[----:B---3--:R-:W-:Y:S01]  /*2c60*/  FFMA R9, R37, R36, -0.16666662693023681641 ;  /* 0xbe2aaaa825097423 */ /* 0x008fe20000000024 */
[----:B------:R-:W-:Y:S01]  /*2c70*/  FFMA R36, R3, R40, -0.0013887860113754868507 ;  /* 0xbab607ed03247423 */ /* 0x000fe20000000028 */
[----:B------:R-:W-:Y:S01]  /*2c80*/  FFMA R18, R37, R18, 1 ;  /* 0x3f80000025127423 */ /* 0x000fe20000000012 */
[----:B------:R-:W-:Y:S01]  /*2c90*/  ISETP.NE.U32.AND P4, PT, R38, 0x1, PT ;  /* 0x000000012600780c */ /* 0x000fe20003f85070 */
[----:B------:R-:W-:Y:S01]  /*2ca0*/  FFMA R9, R9, R15, R0 ;  /* 0x0000000f09097223 */ /* 0x000fe20000000000 */
[C---:B------:R-:W-:Y:S01]  /*2cb0*/  FFMA R0, R3.reuse, -R42, 0.0083327032625675201416 ;  /* 0x3c0885e403007423 */ /* 0x040fe2000000082a */
[C---:B------:R-:W-:Y:S01]  /*2cc0*/  FFMA R15, R3.reuse, R16, RZ ;  /* 0x00000010030f7223 */ /* 0x040fe200000000ff */
[C---:B------:R-:W-:Y:S01]  /*2cd0*/  FFMA R36, R3.reuse, R36, 0.041666727513074874878 ;  /* 0x3d2aaabb03247423 */ /* 0x040fe20000000024 */
[----:B------:R-:W-:Y:S01]  /*2ce0*/  LOP3.LUT P0, RZ, R34, 0x2, RZ, 0xc0, !PT ;  /* 0x0000000222ff7812 */ /* 0x000fe2000780c0ff */
[----:B------:R-:W-:-:S02]  /*2cf0*/  FFMA R0, R3, R0, -0.16666662693023681641 ;  /* 0xbe2aaaa803007423 */ /* 0x000fc40000000000 */
[----:B------:R-:W-:Y:S01]  /*2d00*/  FFMA R36, R3, R36, -0.4999999701976776123 ;  /* 0xbeffffff03247423 */ /* 0x000fe20000000024 */
[----:B0-----:R-:W-:Y:S01]  /*2d10*/  FFMA R41, -R39, R2, 1 ;  /* 0x3f80000027297423 */ /* 0x001fe20000000102 */
[----:B------:R-:W-:Y:S01]  /*2d20*/  FFMA R37, R15, R0, R16 ;  /* 0x000000000f257223 */ /* 0x000fe20000000010 */
[----:B------:R-:W-:Y:S01]  /*2d30*/  FSEL R15, R18, R9, !P1 ;  /* 0x00000009120f7208 */ /* 0x000fe20004800000 */
[----:B------:R-:W-:Y:S01]  /*2d40*/  FFMA R36, R3, R36, 1 ;  /* 0x3f80000003247423 */ /* 0x000fe20000000024 */
[----:B------:R-:W-:Y:S01]  /*2d50*/  FSEL R9, R9, R18, !P1 ;  /* 0x0000001209097208 */ /* 0x000fe20004800000 */
[----:B------:R-:W-:Y:S01]  /*2d60*/  FFMA R41, R2, R41, R2 ;  /* 0x0000002902297223 */ /* 0x000fe20000000002 */
[----:B------:R-:W-:Y:S02]  /*2d70*/  FSEL R15, R15, -R15, !P2 ;  /* 0x8000000f0f0f7208 */ /* 0x000fe40005000000 */
[----:B------:R-:W-:Y:S02]  /*2d80*/  FSEL R34, R36, R37, !P4 ;  /* 0x0000002524227208 */ /* 0x000fe40006000000 */
[----:B------:R-:W-:-:S02]  /*2d90*/  FSEL R36, R37, R36, !P4 ;  /* 0x0000002425247208 */ /* 0x000fc40006000000 */
[----:B------:R-:W-:Y:S02]  /*2da0*/  FSEL R37, R9, -R9, !P3 ;  /* 0x8000000909257208 */ /* 0x000fe40005800000 */
[----:B------:R-:W-:Y:S02]  /*2db0*/  FSEL R34, R34, -R34, !P5 ;  /* 0x8000002222227208 */ /* 0x000fe40006800000 */
[----:B------:R-:W-:Y:S01]  /*2dc0*/  FSEL R36, R36, -R36, !P0 ;  /* 0x8000002424247208 */ /* 0x000fe20004000000 */
[----:B--2---:R-:W0:Y:S01]  /*2dd0*/  FCHK P1, R14, R39 ;  /* 0x000000270e007302 */ /* 0x004e220000020000 */
[----:B------:R-:W-:Y:S01]  /*2de0*/  FFMA R0, R14, R41, RZ ;  /* 0x000000290e007223 */ /* 0x000fe200000000ff */
[-C--:B------:R-:W-:Y:S01]  /*2df0*/  FMUL R3, R15, R14.reuse ;  /* 0x0000000e0f037220 */ /* 0x080fe20000400000 */
[----:B------:R-:W-:Y:S02]  /*2e00*/  FMUL R9, R37, R14 ;  /* 0x0000000e25097220 */ /* 0x000fe40000400000 */
[----:B------:R-:W-:Y:S01]  /*2e10*/  FFMA R2, -R39, R0, R14 ;  /* 0x0000000027027223 */ /* 0x000fe2000000010e */
[-C--:B------:R-:W-:Y:S01]  /*2e20*/  FMUL R18, R36, R3.reuse ;  /* 0x0000000324127220 */ /* 0x080fe20000400000 */
[----:B------:R-:W-:-:S02]  /*2e30*/  FMUL R16, R34, R3 ;  /* 0x0000000322107220 */ /* 0x000fc40000400000 */
[----:B------:R-:W-:Y:S01]  /*2e40*/  FFMA R0, R41, R2, R0 ;  /* 0x0000000229007223 */ /* 0x000fe20000000000 */
[----:B0-----:R-:W-:Y:S06]  /*2e50*/  @!P1 BRA `(.L_x_27) ;  /* 0x0000000000089947 */ /* 0x001fec0003800000 */
[----:B------:R-:W-:-:S07]  /*2e60*/  MOV R2, 0x2e80 ;  /* 0x00002e8000027802 */ /* 0x000fce0000000f00 */
[----:B-----5:R-:W-:Y:S05]  /*2e70*/  CALL.REL.NOINC `($__internal_1_$__cuda_sm3x_div_rn_noftz_f32_slowpath) ;  /* 0x0000002400c87944 */ /* 0x020fea0003c00000 */
.L_x_27:
[----:B------:R-:W-:Y:S05]  /*2e80*/  BSYNC.RECONVERGENT B1 ;  /* 0x0000000000017941 */ /* 0x000fea0003800200 */
.L_x_26:
[----:B------:R-:W0:Y:S01]  /*2e90*/  S2R R39, SR_TID.X ;  /* 0x0000000000277919 */ /* 0x000e220000002100 */
[----:B------:R-:W0:Y:S02]  /*2ea0*/  LDC.64 R2, c[0x0][0x540] ;  /* 0x00015000ff027b82 */ /* 0x000e240000000a00 */
[----:B0-----:R-:W-:-:S06]  /*2eb0*/  IMAD.WIDE.U32 R2, R39, 0x4, R2 ;  /* 0x0000000427027825 */ /* 0x001fcc00078e0002 */
[----:B------:R0:W2:Y:S01]  /*2ec0*/  LDG.E R2, desc[UR14][R2.64] ;  /* 0x0000000e02027981 */ /* 0x0000a2000c1e1900 */
[----:B------:R-:W1:Y:S01]  /*2ed0*/  S2UR UR5, SR_CgaCtaId ;  /* 0x00000000000579c3 */ /* 0x000e620000008800 */
[----:B------:R-:W-:Y:S01]  /*2ee0*/  UMOV UR4, 0x400 ;  /* 0x0000040000047882 */ /* 0x000fe20000000000 */
[----:B------:R-:W-:Y:S01]  /*2ef0*/  FMUL R40, R37, R37 ;  /* 0x0000002525287220 */ /* 0x000fe20000400000 */
[----:B------:R-:W-:Y:S01]  /*2f00*/  UIADD3 UR6, UPT, UPT, UR4, 0x1f4, URZ ;  /* 0x000001f404067890 */ /* 0x000fe2000fffe0ff */
[----:B------:R-:W-:Y:S01]  /*2f10*/  FMUL R45, R36, R36 ;  /* 0x00000024242d7220 */ /* 0x000fe20000400000 */
[----:B------:R-:W-:Y:S01]  /*2f20*/  FMUL R14, R34, R34 ;  /* 0x00000022220e7220 */ /* 0x000fe20000400000 */
[----:B-----5:R-:W-:Y:S01]  /*2f30*/  FADD R42, R19, -R0 ;  /* 0x80000000132a7221 */ /* 0x020fe20000000000 */
[----:B------:R-:W-:Y:S01]  /*2f40*/  FMUL R51, R37, R36 ;  /* 0x0000002425337220 */ /* 0x000fe20000400000 */
[CC--:B------:R-:W-:Y:S01]  /*2f50*/  FMUL R38, R19.reuse, R45.reuse ;  /* 0x0000002d13267220 */ /* 0x0c0fe20000400000 */
[C---:B------:R-:W-:Y:S01]  /*2f60*/  FFMA R47, R40.reuse, R45, R14 ;  /* 0x0000002d282f7223 */ /* 0x040fe2000000000e */
[-C--:B------:R-:W-:Y:S01]  /*2f70*/  FFMA R49, R40, R14.reuse, R45 ;  /* 0x0000000e28317223 */ /* 0x080fe2000000002d */
[----:B------:R-:W-:Y:S01]  /*2f80*/  FMUL R14, R19, R14 ;  /* 0x0000000e130e7220 */ /* 0x000fe20000400000 */
[----:B------:R-:W-:Y:S01]  /*2f90*/  FMUL R45, R36, R42 ;  /* 0x0000002a242d7220 */ /* 0x000fe20000400000 */
[-C--:B------:R-:W-:Y:S01]  /*2fa0*/  FMUL R44, R47, R0.reuse ;  /* 0x000000002f2c7220 */ /* 0x080fe20000400000 */
[----:B------:R-:W-:Y:S01]  /*2fb0*/  FMUL R49, R49, R0 ;  /* 0x0000000031317220 */ /* 0x000fe20000400000 */
[----:B------:R-:W-:Y:S01]  /*2fc0*/  FMUL R37, R37, R42 ;  /* 0x0000002a25257220 */ /* 0x000fe20000400000 */
[----:B------:R-:W-:-:S03]  /*2fd0*/  FMUL R36, R34, R45 ;  /* 0x0000002d22247220 */ /* 0x000fc60000400000 */
[----:B------:R-:W-:Y:S01]  /*2fe0*/  FMUL R34, R34, R37 ;  /* 0x0000002522227220 */ /* 0x000fe20000400000 */
[----:B-1----:R-:W-:Y:S02]  /*2ff0*/  ULEA UR7, UR5, UR4, 0x18 ;  /* 0x0000000405077291 */ /* 0x002fe4000f8ec0ff */
[----:B------:R-:W-:Y:S02]  /*3000*/  ULEA UR6, UR5, UR6, 0x18 ;  /* 0x0000000605067291 */ /* 0x000fe4000f8ec0ff */
[----:B------:R-:W-:Y:S02]  /*3010*/  UIADD3 UR4, UPT, UPT, UR4, 0x3e8, URZ ;  /* 0x000003e804047890 */ /* 0x000fe4000fffe0ff */
[C---:B------:R-:W-:Y:S02]  /*3020*/  LEA R43, R39.reuse, UR7, 0x2 ;  /* 0x00000007272b7c11 */ /* 0x040fe4000f8e10ff */
[----:B------:R-:W-:Y:S01]  /*3030*/  LEA R41, R39, UR6, 0x2 ;  /* 0x0000000627297c11 */ /* 0x000fe2000f8e10ff */
[----:B------:R-:W-:-:S03]  /*3040*/  ULEA UR4, UR5, UR4, 0x18 ;  /* 0x0000000405047291 */ /* 0x000fc6000f8ec0ff */
[----:B------:R-:W1:Y:S03]  /*3050*/  LDS R43, [R43] ;  /* 0x000000002b2b7984 */ /* 0x000e660000000800 */
[----:B0-----:R-:W-:Y:S01]  /*3060*/  LEA R3, R39, UR4, 0x2 ;  /* 0x0000000427037c11 */ /* 0x001fe2000f8e10ff */
[----:B------:R-:W0:Y:S01]  /*3070*/  LDS R41, [R41] ;  /* 0x0000000029297984 */ /* 0x000e220000000800 */
[----:B------:R-:W-:-:S04]  /*3080*/  FMUL R39, R15, R15 ;  /* 0x0000000f0f277220 */ /* 0x000fc80000400000 */
[----:B------:R-:W3:Y:S01]  /*3090*/  LDS R3, [R3] ;  /* 0x0000000003037984 */ /* 0x000ee20000000800 */
[C---:B------:R-:W-:Y:S01]  /*30a0*/  FFMA R38, R39.reuse, R38, R44 ;  /* 0x0000002627267223 */ /* 0x040fe2000000002c */
[C---:B------:R-:W-:Y:S01]  /*30b0*/  FMUL R46, R39.reuse, R0 ;  /* 0x00000000272e7220 */ /* 0x040fe20000400000 */
[C---:B------:R-:W-:Y:S01]  /*30c0*/  FFMA R14, R39.reuse, R14, R49 ;  /* 0x0000000e270e7223 */ /* 0x040fe20000000031 */
[----:B------:R-:W-:Y:S01]  /*30d0*/  FMUL R0, R42, R51 ;  /* 0x000000332a007220 */ /* 0x000fe20000400000 */
[----:B------:R-:W-:Y:S01]  /*30e0*/  FMUL R36, R39, R36 ;  /* 0x0000002427247220 */ /* 0x000fe20000400000 */
[----:B------:R-:W-:Y:S01]  /*30f0*/  FFMA R19, R19, R40, R46 ;  /* 0x0000002813137223 */ /* 0x000fe2000000002e */
[C---:B-1----:R-:W-:Y:S01]  /*3100*/  FMUL R43, R8.reuse, R43 ;  /* 0x0000002b082b7220 */ /* 0x042fe20000400000 */
[----:B0-----:R-:W-:-:S03]  /*3110*/  FMUL R41, R8, R41 ;  /* 0x0000002908297220 */ /* 0x001fc60000400000 */
[-C--:B------:R-:W-:Y:S01]  /*3120*/  FMUL R37, R38, R43.reuse ;  /* 0x0000002b26257220 */ /* 0x080fe20000400000 */
[CC--:B------:R-:W-:Y:S01]  /*3130*/  FFMA R30, R18.reuse, R43.reuse, R30 ;  /* 0x0000002b121e7223 */ /* 0x0c0fe2000000001e */
[----:B------:R-:W-:Y:S01]  /*3140*/  FFMA R33, R18, R43, R33 ;  /* 0x0000002b12217223 */ /* 0x000fe20000000021 */
[----:B------:R-:W-:Y:S01]  /*3150*/  FMUL R38, R14, R41 ;  /* 0x000000290e267220 */ /* 0x000fe20000400000 */
[C---:B------:R-:W-:Y:S01]  /*3160*/  FMUL R14, R15.reuse, R0 ;  /* 0x000000000f0e7220 */ /* 0x040fe20000400000 */
[----:B------:R-:W-:Y:S01]  /*3170*/  FMUL R0, R15, R34 ;  /* 0x000000220f007220 */ /* 0x000fe20000400000 */
[----:B---3--:R-:W-:Y:S01]  /*3180*/  FMUL R39, R8, R3 ;  /* 0x0000000308277220 */ /* 0x008fe20000400000 */
[-C--:B------:R-:W-:Y:S01]  /*3190*/  FFMA R47, R36, R43.reuse, R38 ;  /* 0x0000002b242f7223 */ /* 0x080fe20000000026 */
[-C--:B------:R-:W-:Y:S01]  /*31a0*/  FFMA R34, R16, -R43.reuse, R5 ;  /* 0x8000002b10227223 */ /* 0x080fe20000000005 */
[CC--:B------:R-:W-:Y:S01]  /*31b0*/  FFMA R3, -R9.reuse, R43.reuse, R35 ;  /* 0x0000002b09037223 */ /* 0x0c0fe20000000123 */
[----:B------:R-:W-:Y:S01]  /*31c0*/  FMUL R43, R14, R43 ;  /* 0x0000002b0e2b7220 */ /* 0x000fe20000400000 */
[-C--:B------:R-:W-:Y:S01]  /*31d0*/  FFMA R45, R36, R41.reuse, R37 ;  /* 0x00000029242d7223 */ /* 0x080fe20000000025 */
[C---:B------:R-:W-:Y:S01]  /*31e0*/  FFMA R36, R18.reuse, -R41, R5 ;  /* 0x8000002912247223 */ /* 0x040fe20000000005 */
[----:B------:R-:W-:Y:S01]  /*31f0*/  FFMA R15, R18, -R39, R35 ;  /* 0x80000027120f7223 */ /* 0x000fe20000000023 */
[-C--:B------:R-:W-:Y:S01]  /*3200*/  FFMA R18, R0, R41.reuse, R43 ;  /* 0x0000002900127223 */ /* 0x080fe2000000002b */
[CC--:B------:R-:W-:Y:S01]  /*3210*/  FFMA R8, R16.reuse, R41.reuse, R29 ;  /* 0x0000002910087223 */ /* 0x0c0fe2000000001d */
[-C--:B------:R-:W-:Y:S01]  /*3220*/  FFMA R33, R16, R41.reuse, R33 ;  /* 0x0000002910217223 */ /* 0x080fe20000000021 */
[----:B------:R-:W-:Y:S01]  /*3230*/  FFMA R41, -R9, R41, R32 ;  /* 0x0000002909297223 */ /* 0x000fe20000000120 */
[-C--:B------:R-:W-:Y:S01]  /*3240*/  FFMA R45, R14, R39.reuse, R45 ;  /* 0x000000270e2d7223 */ /* 0x080fe2000000002d */
[-C--:B------:R-:W-:Y:S01]  /*3250*/  FFMA R19, R19, R39.reuse, R18 ;  /* 0x0000002713137223 */ /* 0x080fe20000000012 */
[-C--:B------:R-:W-:Y:S01]  /*3260*/  FFMA R47, R0, R39.reuse, R47 ;  /* 0x00000027002f7223 */ /* 0x080fe2000000002f */
[-C--:B------:R-:W-:Y:S01]  /*3270*/  FFMA R37, R16, -R39.reuse, R32 ;  /* 0x8000002710257223 */ /* 0x080fe20000000020 */
[CC--:B------:R-:W-:Y:S01]  /*3280*/  FFMA R30, R9.reuse, R39.reuse, R30 ;  /* 0x00000027091e7223 */ /* 0x0c0fe2000000001e */
[----:B------:R-:W-:Y:S01]  /*3290*/  FFMA R29, R9, R39, R8 ;  /* 0x00000027091d7223 */ /* 0x000fe20000000008 */
[----:B------:R-:W-:-:S02]  /*32a0*/  MOV R5, R34 ;  /* 0x0000002200057202 */ /* 0x000fc40000000f00 */
[----:B------:R-:W-:Y:S02]  /*32b0*/  MOV R35, R3 ;  /* 0x0000000300237202 */ /* 0x000fe40000000f00 */
[----:B------:R-:W-:Y:S01]  /*32c0*/  MOV R32, R41 ;  /* 0x0000002900207202 */ /* 0x000fe20000000f00 */
[----:B--2---:R-:W-:-:S04]  /*32d0*/  FMUL R2, R2, R17 ;  /* 0x0000001102027220 */ /* 0x004fc80000400000 */
[C---:B------:R-:W-:Y:S01]  /*32e0*/  FMUL R14, R2.reuse, R45 ;  /* 0x0000002d020e7220 */ /* 0x040fe20000400000 */
[C---:B------:R-:W-:Y:S01]  /*32f0*/  FMUL R8, R2.reuse, R19 ;  /* 0x0000001302087220 */ /* 0x040fe20000400000 */
[----:B------:R-:W-:-:S07]  /*3300*/  FMUL R9, R2, R47 ;  /* 0x0000002f02097220 */ /* 0x000fce0000400000 */
.L_x_15:
[C---:B------:R-:W-:Y:S01]  /*3310*/  FMUL R0, R24.reuse, R30 ;  /* 0x0000001e18007220 */ /* 0x040fe20000400000 */
[----:B------:R-:W0:Y:S01]  /*3320*/  S2UR UR13, SR_CgaCtaId ;  /* 0x00000000000d79c3 */ /* 0x000e220000008800 */
[----:B------:R-:W-:Y:S01]  /*3330*/  FMUL R3, R24, R36 ;  /* 0x0000002418037220 */ /* 0x000fe20000400000 */
[----:B------:R-:W-:Y:S01]  /*3340*/  UMOV UR12, 0x400 ;  /* 0x00000400000c7882 */ /* 0x000fe20000000000 */
[----:B------:R-:W-:Y:S01]  /*3350*/  FFMA R16, R26, R5, R0 ;  /* 0x000000051a107223 */ /* 0x000fe20000000000 */
[----:B------:R-:W-:Y:S01]  /*3360*/  FMUL R24, R24, R32 ;  /* 0x0000002018187220 */ /* 0x000fe20000400000 */
[----:B------:R-:W1:Y:S01]  /*3370*/  S2R R0, SR_TID.X ;  /* 0x0000000000007919 */ /* 0x000e620000002100 */
[----:B------:R-:W-:Y:S01]  /*3380*/  UIADD3 UR4, UPT, UPT, UR12, 0x5dc, URZ ;  /* 0x000005dc0c047890 */ /* 0x000fe2000fffe0ff */
[C---:B------:R-:W-:Y:S01]  /*3390*/  FMUL R19, R27.reuse, R36 ;  /* 0x000000241b137220 */ /* 0x040fe20000400000 */
[C---:B------:R-:W-:Y:S01]  /*33a0*/  FMUL R18, R27.reuse, R30 ;  /* 0x0000001e1b127220 */ /* 0x040fe20000400000 */
[----:B------:R-:W-:Y:S01]  /*33b0*/  FMUL R34, R27, R32 ;  /* 0x000000201b227220 */ /* 0x000fe20000400000 */
[C---:B------:R-:W-:Y:S01]  /*33c0*/  FMUL R36, R23.reuse, R36 ;  /* 0x0000002417247220 */ /* 0x040fe20000400000 */
[C---:B------:R-:W-:Y:S01]  /*33d0*/  FMUL R30, R23.reuse, R30 ;  /* 0x0000001e171e7220 */ /* 0x040fe20000400000 */
[----:B------:R-:W-:Y:S01]  /*33e0*/  FMUL R32, R23, R32 ;  /* 0x0000002017207220 */ /* 0x000fe20000400000 */
[C---:B------:R-:W-:Y:S01]  /*33f0*/  FFMA R2, R26.reuse, R29, R3 ;  /* 0x0000001d1a027223 */ /* 0x040fe20000000003 */
[----:B------:R-:W-:Y:S01]  /*3400*/  UIADD3 UR5, UPT, UPT, UR12, 0xbb8, URZ ;  /* 0x00000bb80c057890 */ /* 0x000fe2000fffe0ff */
[----:B------:R-:W-:Y:S01]  /*3410*/  FFMA R24, R26, R35, R24 ;  /* 0x000000231a187223 */ /* 0x000fe20000000018 */
[----:B------:R-:W-:Y:S01]  /*3420*/  UIADD3 UR6, UPT, UPT, UR12, 0x1194, URZ ;  /* 0x000011940c067890 */ /* 0x000fe2000fffe0ff */
[C---:B------:R-:W-:Y:S01]  /*3430*/  FFMA R19, R28.reuse, R29, R19 ;  /* 0x0000001d1c137223 */ /* 0x040fe20000000013 */
[C---:B------:R-:W-:Y:S01]  /*3440*/  FFMA R26, R28.reuse, R5, R18 ;  /* 0x000000051c1a7223 */ /* 0x040fe20000000012 */
[----:B------:R-:W-:Y:S01]  /*3450*/  FFMA R34, R28, R35, R34 ;  /* 0x000000231c227223 */ /* 0x000fe20000000022 */
[----:B------:R-:W-:Y:S01]  /*3460*/  UIADD3 UR7, UPT, UPT, UR12, 0x7d0, URZ ;  /* 0x000007d00c077890 */ /* 0x000fe2000fffe0ff */
[C---:B------:R-:W-:Y:S01]  /*3470*/  FFMA R29, R25.reuse, R29, R36 ;  /* 0x0000001d191d7223 */ /* 0x040fe20000000024 */
[----:B------:R-:W-:Y:S01]  /*3480*/  UIADD3 UR8, UPT, UPT, UR12, 0xdac, URZ ;  /* 0x00000dac0c087890 */ /* 0x000fe2000fffe0ff */
[C---:B------:R-:W-:Y:S01]  /*3490*/  FFMA R30, R25.reuse, R5, R30 ;  /* 0x00000005191e7223 */ /* 0x040fe2000000001e */
[----:B0-----:R-:W-:Y:S01]  /*34a0*/  ULEA UR4, UR13, UR4, 0x18 ;  /* 0x000000040d047291 */ /* 0x001fe2000f8ec0ff */
[----:B------:R-:W-:Y:S01]  /*34b0*/  FFMA R32, R25, R35, R32 ;  /* 0x0000002319207223 */ /* 0x000fe20000000020 */
[C---:B------:R-:W-:Y:S01]  /*34c0*/  FFMA R2, R21.reuse, R15, R2 ;  /* 0x0000000f15027223 */ /* 0x040fe20000000002 */
[----:B------:R-:W-:Y:S01]  /*34d0*/  UIADD3 UR9, UPT, UPT, UR12, 0x1388, URZ ;  /* 0x000013880c097890 */ /* 0x000fe2000fffe0ff */
[C---:B------:R-:W-:Y:S01]  /*34e0*/  FFMA R16, R21.reuse, R37, R16 ;  /* 0x0000002515107223 */ /* 0x040fe20000000010 */
[----:B------:R-:W-:Y:S01]  /*34f0*/  ULEA UR5, UR13, UR5, 0x18 ;  /* 0x000000050d057291 */ /* 0x000fe2000f8ec0ff */
[C---:B------:R-:W-:Y:S01]  /*3500*/  FFMA R18, R22.reuse, R15, R19 ;  /* 0x0000000f16127223 */ /* 0x040fe20000000013 */
[----:B------:R-:W-:Y:S01]  /*3510*/  UIADD3 UR10, UPT, UPT, UR12, 0x9c4, URZ ;  /* 0x000009c40c0a7890 */ /* 0x000fe2000fffe0ff */
[C---:B------:R-:W-:Y:S01]  /*3520*/  FFMA R26, R22.reuse, R37, R26 ;  /* 0x00000025161a7223 */ /* 0x040fe2000000001a */
[----:B------:R-:W-:Y:S01]  /*3530*/  ULEA UR6, UR13, UR6, 0x18 ;  /* 0x000000060d067291 */ /* 0x000fe2000f8ec0ff */
[-C--:B------:R-:W-:Y:S01]  /*3540*/  FFMA R34, R22, R33.reuse, R34 ;  /* 0x0000002116227223 */ /* 0x080fe20000000022 */
[----:B------:R-:W-:Y:S01]  /*3550*/  UIADD3 UR11, UPT, UPT, UR12, 0xfa0, URZ ;  /* 0x00000fa00c0b7890 */ /* 0x000fe2000fffe0ff */
[----:B------:R-:W-:Y:S01]  /*3560*/  FFMA R24, R21, R33, R24 ;  /* 0x0000002115187223 */ /* 0x000fe20000000018 */
[----:B------:R-:W-:Y:S01]  /*3570*/  ULEA UR7, UR13, UR7, 0x18 ;  /* 0x000000070d077291 */ /* 0x000fe2000f8ec0ff */
[C---:B------:R-:W-:Y:S01]  /*3580*/  FFMA R22, R20.reuse, R15, R29 ;  /* 0x0000000f14167223 */ /* 0x040fe2000000001d */
[----:B------:R-:W-:Y:S01]  /*3590*/  UIADD3 UR12, UPT, UPT, UR12, 0x157c, URZ ;  /* 0x0000157c0c0c7890 */ /* 0x000fe2000fffe0ff */
[C---:B------:R-:W-:Y:S01]  /*35a0*/  FFMA R30, R20.reuse, R37, R30 ;  /* 0x00000025141e7223 */ /* 0x040fe2000000001e */
[----:B------:R-:W-:Y:S01]  /*35b0*/  FFMA R32, R20, R33, R32 ;  /* 0x0000002114207223 */ /* 0x000fe20000000020 */
[-C--:B------:R-:W-:Y:S01]  /*35c0*/  FMUL R2, R2, R17.reuse ;  /* 0x0000001102027220 */ /* 0x080fe20000400000 */
[----:B-1----:R-:W-:Y:S01]  /*35d0*/  LEA R3, R0, UR4, 0x2 ;  /* 0x0000000400037c11 */ /* 0x002fe2000f8e10ff */
[----:B------:R-:W-:Y:S01]  /*35e0*/  ULEA UR8, UR13, UR8, 0x18 ;  /* 0x000000080d087291 */ /* 0x000fe2000f8ec0ff */
[-C--:B------:R-:W-:Y:S01]  /*35f0*/  FMUL R16, R16, R17.reuse ;  /* 0x0000001110107220 */ /* 0x080fe20000400000 */
[----:B------:R-:W-:Y:S01]  /*3600*/  ULEA UR9, UR13, UR9, 0x18 ;  /* 0x000000090d097291 */ /* 0x000fe2000f8ec0ff */
[----:B------:R-:W-:Y:S01]  /*3610*/  LEA R5, R0, UR5, 0x2 ;  /* 0x0000000500057c11 */ /* 0x000fe2000f8e10ff */
[----:B------:R-:W-:Y:S01]  /*3620*/  ULEA UR10, UR13, UR10, 0x18 ;  /* 0x0000000a0d0a7291 */ /* 0x000fe2000f8ec0ff */
[-C--:B------:R-:W-:Y:S01]  /*3630*/  FMUL R24, R24, R17.reuse ;  /* 0x0000001118187220 */ /* 0x080fe20000400000 */
[----:B------:R-:W-:Y:S01]  /*3640*/  ULEA UR11, UR13, UR11, 0x18 ;  /* 0x0000000b0d0b7291 */ /* 0x000fe2000f8ec0ff */
[-C--:B------:R-:W-:Y:S01]  /*3650*/  FMUL R18, R18, R17.reuse ;  /* 0x0000001112127220 */ /* 0x080fe20000400000 */
[-C--:B------:R-:W-:Y:S01]  /*3660*/  FMUL R26, R26, R17.reuse ;  /* 0x000000111a1a7220 */ /* 0x080fe20000400000 */
[-C--:B------:R-:W-:Y:S01]  /*3670*/  FMUL R34, R34, R17.reuse ;  /* 0x0000001122227220 */ /* 0x080fe20000400000 */
[-C--:B------:R-:W-:Y:S01]  /*3680*/  FMUL R22, R22, R17.reuse ;  /* 0x0000001116167220 */ /* 0x080fe20000400000 */
[-C--:B------:R-:W-:Y:S01]  /*3690*/  FMUL R30, R30, R17.reuse ;  /* 0x000000111e1e7220 */ /* 0x080fe20000400000 */
[----:B------:R-:W-:Y:S01]  /*36a0*/  FMUL R32, R32, R17 ;  /* 0x0000001120207220 */ /* 0x000fe20000400000 */
[C---:B------:R-:W-:Y:S01]  /*36b0*/  LEA R15, R0.reuse, UR6, 0x2 ;  /* 0x00000006000f7c11 */ /* 0x040fe2000f8e10ff */
[----:B------:R-:W-:Y:S01]  /*36c0*/  ULEA UR12, UR13, UR12, 0x18 ;  /* 0x0000000c0d0c7291 */ /* 0x000fe2000f8ec0ff */
[----:B------:R0:W-:Y:S01]  /*36d0*/  STS [R3], R2 ;  /* 0x0000000203007388 */ /* 0x0001e20000000800 */
[----:B------:R-:W-:-:S02]  /*36e0*/  LEA R17, R0, UR7, 0x2 ;  /* 0x0000000700117c11 */ /* 0x000fc4000f8e10ff */
[C---:B------:R-:W-:Y:S01]  /*36f0*/  LEA R19, R0.reuse, UR9, 0x2 ;  /* 0x0000000900137c11 */ /* 0x040fe2000f8e10ff */
[----:B------:R2:W-:Y:S01]  /*3700*/  STS [R5], R16 ;  /* 0x0000001005007388 */ /* 0x0005e20000000800 */
[C---:B------:R-:W-:Y:S02]  /*3710*/  LEA R21, R0.reuse, UR10, 0x2 ;  /* 0x0000000a00157c11 */ /* 0x040fe4000f8e10ff */
[C---:B------:R-:W-:Y:S01]  /*3720*/  LEA R23, R0.reuse, UR11, 0x2 ;  /* 0x0000000b00177c11 */ /* 0x040fe2000f8e10ff */
[----:B------:R2:W-:Y:S01]  /*3730*/  STS [R15], R24 ;  /* 0x000000180f007388 */ /* 0x0005e20000000800 */
[C---:B------:R-:W-:Y:S02]  /*3740*/  LEA R25, R0.reuse, UR12, 0x2 ;  /* 0x0000000c00197c11 */ /* 0x040fe4000f8e10ff */
[----:B0-----:R-:W-:Y:S01]  /*3750*/  LEA R3, R0, UR8, 0x2 ;  /* 0x0000000800037c11 */ /* 0x001fe2000f8e10ff */
[----:B------:R2:W-:Y:S04]  /*3760*/  STS [R17], R18 ;  /* 0x0000001211007388 */ /* 0x0005e80000000800 */
[----:B------:R2:W-:Y:S04]  /*3770*/  STS [R3], R26 ;  /* 0x0000001a03007388 */ /* 0x0005e80000000800 */
[----:B------:R2:W-:Y:S04]  /*3780*/  STS [R19], R34 ;  /* 0x0000002213007388 */ /* 0x0005e80000000800 */
[----:B------:R2:W-:Y:S04]  /*3790*/  STS [R21], R22 ;  /* 0x0000001615007388 */ /* 0x0005e80000000800 */
[----:B------:R2:W-:Y:S04]  /*37a0*/  STS [R23], R30 ;  /* 0x0000001e17007388 */ /* 0x0005e80000000800 */
[----:B------:R2:W-:Y:S02]  /*37b0*/  STS [R25], R32 ;  /* 0x0000002019007388 */ /* 0x0005e40000000800 */
.L_x_6:
[----:B------:R-:W-:Y:S05]  /*37c0*/  BSYNC.RECONVERGENT B0 ;  /* 0x0000000000007941 */ /* 0x000fea0003800200 */
.L_x_5:
[----:B------:R-:W-:Y:S01]  /*37d0*/  BAR.SYNC.DEFER_BLOCKING 0x0 ;  /* 0x0000000000007b1d */ /* 0x000fe20000010000 */
[----:B------:R-:W-:-:S13]  /*37e0*/  ISETP.NE.AND P0, PT, R31, RZ, PT ;  /* 0x000000ff1f00720c */ /* 0x000fda0003f05270 */
[----:B------:R-:W-:Y:S05]  /*37f0*/  @!P0 EXIT ;  /* 0x000000000000894d */ /* 0x000fea0003800000 */
[----:B--2---:R-:W0:Y:S01]  /*3800*/  S2R R16, SR_TID.X ;  /* 0x0000000000107919 */ /* 0x004e220000002100 */
[----:B------:R-:W2:Y:S08]  /*3810*/  LDC.64 R24, c[0x0][0x420] ;  /* 0x00010800ff187b82 */ /* 0x000eb00000000a00 */
[----:B------:R-:W3:Y:S01]  /*3820*/  LDC.64 R28, c[0x0][0x418] ;  /* 0x00010600ff1c7b82 */ /* 0x000ee20000000a00 */
[----:B------:R-:W4:Y:S01]  /*3830*/  S2R R21, SR_CgaCtaId ;  /* 0x0000000000157919 */ /* 0x000f220000008800 */
[----:B------:R-:W-:Y:S01]  /*3840*/  MOV R22, 0x400 ;  /* 0x0000040000167802 */ /* 0x000fe20000000f00 */
[----:B------:R-:W5:Y:S01]  /*3850*/  LDCU UR5, c[0x0][0x3ac] ;  /* 0x00007580ff0577ac */ /* 0x000f620008000800 */
[----:B------:R-:W5:Y:S01]  /*3860*/  LDCU UR4, c[0x0][0x508] ;  /* 0x0000a100ff0477ac */ /* 0x000f620008000800 */
[----:B0-----:R-:W-:-:S05]  /*3870*/  LOP3.LUT R0, R16, 0xffff, RZ, 0xc0, !PT ;  /* 0x0000ffff10007812 */ /* 0x001fca00078ec0ff */
[----:B------:R-:W-:-:S05]  /*3880*/  IMAD R0, R0, 0xa3e, RZ ;  /* 0x00000a3e00007824 */ /* 0x000fca00078e02ff */
[----:B------:R-:W-:-:S05]  /*3890*/  SHF.R.U32.HI R19, RZ, 0x10, R0 ;  /* 0x00000010ff137819 */ /* 0x000fca0000011600 */
[C---:B-1----:R-:W-:Y:S02]  /*38a0*/  IMAD R5, R19.reuse, -0x19, R16 ;  /* 0xffffffe713057824 */ /* 0x042fe400078e0210 */
[----:B------:R-:W-:-:S03]  /*38b0*/  IMAD R27, R19, 0x19, RZ ;  /* 0x00000019131b7824 */ /* 0x000fc600078e02ff */
[----:B------:R-:W-:-:S05]  /*38c0*/  PRMT R0, R5, 0x9910, RZ ;  /* 0x0000991005007816 */ /* 0x000fca00000000ff */
[----:B------:R-:W-:-:S05]  /*38d0*/  IMAD R0, R0, 0x6667, RZ ;  /* 0x0000666700007824 */ /* 0x000fca00078e02ff */
[----:B------:R-:W-:-:S04]  /*38e0*/  SHF.R.S32.HI R2, RZ, 0x10, R0 ;  /* 0x00000010ff027819 */ /* 0x000fc80000011400 */
[----:B------:R-:W-:-:S04]  /*38f0*/  LOP3.LUT R2, R2, 0xffff, RZ, 0xc0, !PT ;  /* 0x0000ffff02027812 */ /* 0x000fc800078ec0ff */
[----:B------:R-:W-:-:S04]  /*3900*/  SHF.R.U32.HI R3, RZ, 0xf, R2 ;  /* 0x0000000fff037819 */ /* 0x000fc80000011602 */
[----:B------:R-:W-:-:S04]  /*3910*/  LEA.HI.SX32 R3, R0, R3, 0xf ;  /* 0x0000000300037211 */ /* 0x000fc800078f7aff */
[----:B------:R-:W-:Y:S02]  /*3920*/  PRMT R34, R3, 0x9910, RZ ;  /* 0x0000991003227816 */ /* 0x000fe400000000ff */
[----:B------:R-:W0:Y:S03]  /*3930*/  LDC.64 R2, c[0x0][0x428] ;  /* 0x00010a00ff027b82 */ /* 0x000e260000000a00 */
[----:B------:R-:W-:-:S05]  /*3940*/  IMAD R31, R34, -0x5, R5 ;  /* 0xfffffffb221f7824 */ /* 0x000fca00078e0205 */
[----:B------:R-:W-:-:S05]  /*3950*/  IADD3 R26, PT, PT, R31, R27, RZ ;  /* 0x0000001b1f1a7210 */ /* 0x000fca0007ffe0ff */
[----:B------:R-:W-:-:S04]  /*3960*/  IMAD R5, R19, -0x14, R26 ;  /* 0xffffffec13057824 */ /* 0x000fc800078e021a */
[----:B--2---:R-:W-:-:S04]  /*3970*/  IMAD.WIDE R24, R5, 0x4, R24 ;  /* 0x0000000405187825 */ /* 0x004fc800078e0218 */
[----:B------:R-:W-:Y:S01]  /*3980*/  IMAD R5, R19, 0x5, R34 ;  /* 0x0000000513057824 */ /* 0x000fe200078e0222 */
[----:B------:R1:W2:Y:S01]  /*3990*/  LDG.E R17, desc[UR14][R24.64] ;  /* 0x0000000e18117981 */ /* 0x0002a2000c1e1900 */
[----:B------:R-:W-:Y:S02]  /*39a0*/  IMAD R23, R34, 0x5, R31 ;  /* 0x0000000522177824 */ /* 0x000fe400078e021f */
[----:B0-----:R-:W-:-:S04]  /*39b0*/  IMAD.WIDE R2, R5, 0x4, R2 ;  /* 0x0000000405027825 */ /* 0x001fc800078e0202 */
[----:B---3--:R-:W-:Y:S01]  /*39c0*/  IMAD.WIDE R28, R23, 0x4, R28 ;  /* 0x00000004171c7825 */ /* 0x008fe200078e021c */
[----:B------:R0:W3:Y:S04]  /*39d0*/  LDG.E R18, desc[UR14][R2.64] ;  /* 0x0000000e02127981 */ /* 0x0000e8000c1e1900 */
[----:B------:R5:W3:Y:S01]  /*39e0*/  LDG.E R15, desc[UR14][R28.64] ;  /* 0x0000000e1c0f7981 */ /* 0x000ae2000c1e1900 */
[C---:B------:R-:W-:Y:S02]  /*39f0*/  IADD3 R20, PT, PT, R22.reuse, 0x17d4, RZ ;  /* 0x000017d416147810 */ /* 0x040fe40007ffe0ff */
[----:B------:R-:W-:Y:S01]  /*3a00*/  IADD3 R30, PT, PT, R22, 0xbb8, RZ ;  /* 0x00000bb8161e7810 */ /* 0x000fe20007ffe0ff */
[----:B-1----:R-:W-:Y:S01]  /*3a10*/  IMAD R25, R34, 0x5, R27 ;  /* 0x0000000522197824 */ /* 0x002fe200078e021b */
[----:B------:R-:W-:-:S02]  /*3a20*/  IADD3 R0, PT, PT, R22, 0x5dc, RZ ;  /* 0x000005dc16007810 */ /* 0x000fc40007ffe0ff */
[----:B------:R-:W-:Y:S02]  /*3a30*/  IADD3 R32, PT, PT, R22, 0x1194, RZ ;  /* 0x0000119416207810 */ /* 0x000fe40007ffe0ff */
[C---:B----4-:R-:W-:Y:S02]  /*3a40*/  LEA R20, R21.reuse, R20, 0x18 ;  /* 0x0000001415147211 */ /* 0x050fe400078ec0ff */
[C---:B0-----:R-:W-:Y:S02]  /*3a50*/  LEA R2, R21.reuse, R30, 0x18 ;  /* 0x0000001e15027211 */ /* 0x041fe400078ec0ff */
[C---:B------:R-:W-:Y:S02]  /*3a60*/  LEA R0, R21.reuse, R0, 0x18 ;  /* 0x0000000015007211 */ /* 0x040fe400078ec0ff */
[----:B------:R-:W-:Y:S01]  /*3a70*/  LEA R24, R21, R32, 0x18 ;  /* 0x0000002015187211 */ /* 0x000fe200078ec0ff */
[----:B------:R-:W-:Y:S01]  /*3a80*/  IMAD R32, R31, 0x14, R20 ;  /* 0x000000141f207824 */ /* 0x000fe200078e0214 */
[----:B------:R-:W-:-:S02]  /*3a90*/  LEA R2, R25, R2, 0x2 ;  /* 0x0000000219027211 */ /* 0x000fc400078e10ff */
[C---:B-----5:R-:W-:Y:S02]  /*3aa0*/  LEA R28, R25.reuse, R0, 0x2 ;  /* 0x00000000191c7211 */ /* 0x060fe400078e10ff */
[----:B------:R-:W-:Y:S01]  /*3ab0*/  LEA R25, R25, R24, 0x2 ;  /* 0x0000001819197211 */ /* 0x000fe200078e10ff */
[----:B------:R-:W-:Y:S04]  /*3ac0*/  LDS R0, [R32] ;  /* 0x0000000020007984 */ /* 0x000fe80000000800 */
[----:B------:R-:W0:Y:S04]  /*3ad0*/  LDS R3, [R2] ;  /* 0x0000000002037984 */ /* 0x000e280000000800 */
[----:B------:R-:W1:Y:S04]  /*3ae0*/  LDS R5, [R25] ;  /* 0x0000000019057984 */ /* 0x000e680000000800 */
[----:B------:R-:W-:Y:S04]  /*3af0*/  LDS R30, [R32+0x4] ;  /* 0x00000400201e7984 */ /* 0x000fe80000000800 */
[----:B------:R-:W4:Y:S04]  /*3b00*/  LDS R38, [R2+0x4] ;  /* 0x0000040002267984 */ /* 0x000f280000000800 */
[----:B------:R-:W5:Y:S04]  /*3b10*/  LDS R27, [R28] ;  /* 0x000000001c1b7984 */ /* 0x000f680000000800 */
[----:B------:R-:W5:Y:S04]  /*3b20*/  LDS R31, [R25+0x4] ;  /* 0x00000400191f7984 */ /* 0x000f680000000800 */
[----:B------:R-:W5:Y:S04]  /*3b30*/  LDS R29, [R28+0x4] ;  /* 0x000004001c1d7984 */ /* 0x000f680000000800 */
[----:B------:R-:W-:Y:S04]  /*3b40*/  LDS R33, [R32+0x8] ;  /* 0x0000080020217984 */ /* 0x000fe80000000800 */
[----:B------:R-:W5:Y:S04]  /*3b50*/  LDS R47, [R28+0x8] ;  /* 0x000008001c2f7984 */ /* 0x000f680000000800 */
[----:B------:R-:W5:Y:S04]  /*3b60*/  LDS R36, [R2+0x8] ;  /* 0x0000080002247984 */ /* 0x000f680000000800 */
[----:B------:R-:W5:Y:S01]  /*3b70*/  LDS R24, [R25+0x8] ;  /* 0x0000080019187984 */ /* 0x000f620000000800 */
[C---:B0-----:R-:W-:Y:S01]  /*3b80*/  FFMA R3, R0.reuse, R3, RZ ;  /* 0x0000000300037223 */ /* 0x041fe200000000ff */
[----:B-1----:R-:W-:Y:S01]  /*3b90*/  FFMA R5, R0, R5, RZ ;  /* 0x0000000500057223 */ /* 0x002fe200000000ff */
[----:B------:R-:W-:-:S02]  /*3ba0*/  IADD3 R40, PT, PT, R22, 0xdac, RZ ;  /* 0x00000dac16287810 */ /* 0x000fc40007ffe0ff */
[----:B------:R-:W-:Y:S01]  /*3bb0*/  IADD3 R42, PT, PT, R22, 0x1388, RZ ;  /* 0x00001388162a7810 */ /* 0x000fe20007ffe0ff */
[----:B------:R-:W-:Y:S01]  /*3bc0*/  IMAD R34, R34, 0x14, R20 ;  /* 0x0000001422227824 */ /* 0x000fe200078e0214 */
[----:B------:R-:W-:Y:S01]  /*3bd0*/  LDS R45, [R2+0xc] ;  /* 0x00000c00022d7984 */ /* 0x000fe20000000800 */
[----:B----4-:R-:W-:Y:S01]  /*3be0*/  FFMA R3, R30, R38, R3 ;  /* 0x000000261e037223 */ /* 0x010fe20000000003 */
[----:B------:R-:W-:Y:S02]  /*3bf0*/  IADD3 R38, PT, PT, R22, 0x7d0, RZ ;  /* 0x000007d016267810 */ /* 0x000fe40007ffe0ff */
[----:B------:R-:W-:Y:S01]  /*3c00*/  LDS R37, [R34+0x4] ;  /* 0x0000040022257984 */ /* 0x000fe20000000800 */
[----:B-----5:R-:W-:-:S03]  /*3c10*/  FFMA R27, R0, R27, RZ ;  /* 0x0000001b001b7223 */ /* 0x020fc600000000ff */
[----:B------:R-:W-:Y:S01]  /*3c20*/  LDS R35, [R34+0x8] ;  /* 0x0000080022237984 */ /* 0x000fe20000000800 */
[C---:B------:R-:W-:Y:S01]  /*3c30*/  FFMA R5, R30.reuse, R31, R5 ;  /* 0x0000001f1e057223 */ /* 0x040fe20000000005 */
[C---:B------:R-:W-:Y:S02]  /*3c40*/  LEA R31, R21.reuse, R38, 0x18 ;  /* 0x00000026151f7211 */ /* 0x040fe400078ec0ff */
[----:B------:R-:W-:Y:S01]  /*3c50*/  LDS R39, [R25+0xc] ;  /* 0x00000c0019277984 */ /* 0x000fe20000000800 */
[----:B------:R-:W-:Y:S01]  /*3c60*/  FFMA R0, R30, R29, R27 ;  /* 0x0000001d1e007223 */ /* 0x000fe2000000001b */
[----:B------:R-:W-:Y:S02]  /*3c70*/  LEA R31, R26, R31, 0x2 ;  /* 0x0000001f1a1f7211 */ /* 0x000fe400078e10ff */
[C---:B------:R-:W-:Y:S02]  /*3c80*/  IADD3 R52, PT, PT, R22.reuse, 0xfa0, RZ ;  /* 0x00000fa016347810 */ /* 0x040fe40007ffe0ff */
[----:B------:R-:W-:Y:S01]  /*3c90*/  IADD3 R50, PT, PT, R22, 0x9c4, RZ ;  /* 0x000009c416327810 */ /* 0x000fe20007ffe0ff */
[----:B------:R-:W-:Y:S01]  /*3ca0*/  LDS R43, [R31] ;  /* 0x000000001f2b7984 */ /* 0x000fe20000000800 */
[----:B------:R-:W-:-:S02]  /*3cb0*/  LEA R27, R21, R40, 0x18 ;  /* 0x00000028151b7211 */ /* 0x000fc400078ec0ff */
[----:B------:R-:W-:Y:S01]  /*3cc0*/  LEA R29, R21, R42, 0x18 ;  /* 0x0000002a151d7211 */ /* 0x000fe200078ec0ff */
[C---:B------:R-:W-:Y:S01]  /*3cd0*/  FFMA R47, R33.reuse, R47, R0 ;  /* 0x0000002f212f7223 */ /* 0x040fe20000000000 */
[C---:B------:R-:W-:Y:S01]  /*3ce0*/  LEA R30, R26.reuse, R27, 0x2 ;  /* 0x0000001b1a1e7211 */ /* 0x040fe200078e10ff */
[----:B------:R-:W0:Y:S01]  /*3cf0*/  LDS R0, [R34] ;  /* 0x0000000022007984 */ /* 0x000e220000000800 */
[----:B------:R-:W-:Y:S01]  /*3d00*/  LEA R26, R26, R29, 0x2 ;  /* 0x0000001d1a1a7211 */ /* 0x000fe200078e10ff */
[C---:B------:R-:W-:Y:S02]  /*3d10*/  FFMA R41, R33.reuse, R36, R3 ;  /* 0x0000002421297223 */ /* 0x040fe40000000003 */
[----:B------:R-:W-:Y:S01]  /*3d20*/  LDS R44, [R31+0x14] ;  /* 0x000014001f2c7984 */ /* 0x000fe20000000800 */
[----:B------:R-:W-:-:S03]  /*3d30*/  FFMA R33, R33, R24, R5 ;  /* 0x0000001821217223 */ /* 0x000fc60000000005 */
[----:B------:R-:W1:Y:S04]  /*3d40*/  LDS R5, [R26] ;  /* 0x000000001a057984 */ /* 0x000e680000000800 */
[----:B------:R-:W-:Y:S04]  /*3d50*/  LDS R42, [R32+0xc] ;  /* 0x00000c00202a7984 */ /* 0x000fe80000000800 */
[----:B------:R-:W4:Y:S04]  /*3d60*/  LDS R3, [R30] ;  /* 0x000000001e037984 */ /* 0x000f280000000800 */
[----:B------:R-:W5:Y:S04]  /*3d70*/  LDS R36, [R31+0x28] ;  /* 0x000028001f247984 */ /* 0x000f680000000800 */
[----:B------:R-:W5:Y:S04]  /*3d80*/  LDS R46, [R30+0x14] ;  /* 0x000014001e2e7984 */ /* 0x000f680000000800 */
[----:B------:R-:W5:Y:S04]  /*3d90*/  LDS R48, [R26+0x14] ;  /* 0x000014001a307984 */ /* 0x000f680000000800 */
[----:B------:R-:W5:Y:S04]  /*3da0*/  LDS R24, [R28+0xc] ;  /* 0x00000c001c187984 */ /* 0x000f680000000800 */
[----:B------:R-:W5:Y:S01]  /*3db0*/  LDS R38, [R30+0x28] ;  /* 0x000028001e267984 */ /* 0x000f620000000800 */
[----:B------:R-:W-:-:S03]  /*3dc0*/  IADD3 R27, PT, PT, R22, 0x157c, RZ ;  /* 0x0000157c161b7810 */ /* 0x000fc60007ffe0ff */
[----:B------:R-:W5:Y:S01]  /*3dd0*/  LDS R40, [R26+0x28] ;  /* 0x000028001a287984 */ /* 0x000f620000000800 */
[----:B------:R-:W-:Y:S01]  /*3de0*/  LEA R22, R21, R52, 0x18 ;  /* 0x0000003415167211 */ /* 0x000fe200078ec0ff */
[----:B------:R-:W-:Y:S01]  /*3df0*/  IMAD R19, R19, 0x14, R20 ;  /* 0x0000001413137824 */ /* 0x000fe200078e0214 */
[C---:B------:R-:W-:Y:S01]  /*3e00*/  LEA R52, R21.reuse, R27, 0x18 ;  /* 0x0000001b15347211 */ /* 0x040fe200078ec0ff */
[----:B------:R-:W-:Y:S04]  /*3e10*/  LDS R20, [R34+0xc] ;  /* 0x00000c0022147984 */ /* 0x000fe80000000800 */
[----:B------:R-:W5:Y:S01]  /*3e20*/  LDS R27, [R30+0x3c] ;  /* 0x00003c001e1b7984 */ /* 0x000f620000000800 */
[----:B------:R-:W-:-:S03]  /*3e30*/  LEA R50, R21, R50, 0x18 ;  /* 0x0000003215327211 */ /* 0x000fc600078ec0ff */
[----:B------:R-:W2:Y:S01]  /*3e40*/  LDS R29, [R31+0x3c] ;  /* 0x00003c001f1d7984 */ /* 0x000ea20000000800 */
[----:B------:R-:W-:Y:S01]  /*3e50*/  LEA R21, R23, R50, 0x2 ;  /* 0x0000003217157211 */ /* 0x000fe200078e10ff */
[C---:B0-----:R-:W-:Y:S01]  /*3e60*/  FFMA R50, R0.reuse, R43, RZ ;  /* 0x0000002b00327223 */ /* 0x041fe200000000ff */
[C---:B-1----:R-:W-:Y:S01]  /*3e70*/  FFMA R43, R0.reuse, R5, RZ ;  /* 0x00000005002b7223 */ /* 0x042fe200000000ff */
[----:B----4-:R-:W-:Y:S01]  /*3e80*/  FFMA R3, R0, R3, RZ ;  /* 0x0000000300037223 */ /* 0x010fe200000000ff */
[C---:B------:R-:W-:Y:S01]  /*3e90*/  FFMA R33, R42.reuse, R39, R33 ;  /* 0x000000272a217223 */ /* 0x040fe20000000021 */
[----:B------:R-:W-:Y:S01]  /*3ea0*/  FFMA R44, R37, R44, R50 ;  /* 0x0000002c252c7223 */ /* 0x000fe20000000032 */
[----:B------:R-:W-:Y:S01]  /*3eb0*/  FFMA R5, R42, R45, R41 ;  /* 0x0000002d2a057223 */ /* 0x000fe20000000029 */
[----:B------:R-:W-:Y:S01]  /*3ec0*/  LEA R22, R23, R22, 0x2 ;  /* 0x0000001617167211 */ /* 0x000fe200078e10ff */
[----:B------:R-:W-:Y:S01]  /*3ed0*/  LDS R34, [R34+0x10] ;  /* 0x0000100022227984 */ /* 0x000fe20000000800 */
[----:B-----5:R-:W-:-:S03]  /*3ee0*/  FFMA R45, R35, R36, R44 ;  /* 0x00000024232d7223 */ /* 0x020fc6000000002c */
[----:B------:R-:W0:Y:S01]  /*3ef0*/  LDS R36, [R26+0x3c] ;  /* 0x00003c001a247984 */ /* 0x000e220000000800 */
[----:B------:R-:W-:Y:S01]  /*3f00*/  FFMA R3, R37, R46, R3 ;  /* 0x0000002e25037223 */ /* 0x000fe20000000003 */
[----:B------:R-:W-:Y:S01]  /*3f10*/  LEA R23, R23, R52, 0x2 ;  /* 0x0000003417177211 */ /* 0x000fe200078e10ff */
[----:B------:R-:W-:Y:S01]  /*3f20*/  FFMA R43, R37, R48, R43 ;  /* 0x00000030252b7223 */ /* 0x000fe2000000002b */
[----:B------:R-:W1:Y:S04]  /*3f30*/  LDS R31, [R31+0x50] ;  /* 0x000050001f1f7984 */ /* 0x000e680000000800 */
[----:B------:R-:W4:Y:S01]  /*3f40*/  LDS R39, [R30+0x50] ;  /* 0x000050001e277984 */ /* 0x000f220000000800 */
[----:B------:R-:W-:-:S03]  /*3f50*/  FFMA R24, R42, R24, R47 ;  /* 0x000000182a187223 */ /* 0x000fc6000000002f */
[----:B------:R-:W5:Y:S01]  /*3f60*/  LDS R41, [R26+0x50] ;  /* 0x000050001a297984 */ /* 0x000f620000000800 */
[C---:B------:R-:W-:Y:S01]  /*3f70*/  FFMA R42, R35.reuse, R38, R3 ;  /* 0x00000026232a7223 */ /* 0x040fe20000000003 */
[----:B------:R-:W-:Y:S02]  /*3f80*/  FFMA R35, R35, R40, R43 ;  /* 0x0000002823237223 */ /* 0x000fe4000000002b */
[----:B------:R-:W-:Y:S04]  /*3f90*/  LDS R38, [R2+0x10] ;  /* 0x0000100002267984 */ /* 0x000fe80000000800 */
[----:B------:R-:W-:Y:S04]  /*3fa0*/  LDS R3, [R19] ;  /* 0x0000000013037984 */ /* 0x000fe80000000800 */
[----:B------:R-:W5:Y:S04]  /*3fb0*/  LDS R40, [R21] ;  /* 0x0000000015287984 */ /* 0x000f680000000800 */
[----:B------:R-:W5:Y:S04]  /*3fc0*/  LDS R0, [R22] ;  /* 0x0000000016007984 */ /* 0x000f680000000800 */
[----:B------:R-:W5:Y:S01]  /*3fd0*/  LDS R2, [R23] ;  /* 0x0000000017027984 */ /* 0x000f620000000800 */
[----:B------:R-:W-:-:S03]  /*3fe0*/  FFMA R42, R20, R27, R42 ;  /* 0x0000001b142a7223 */ /* 0x000fc6000000002a */
[----:B------:R-:W-:Y:S04]  /*3ff0*/  LDS R43, [R19+0x4] ;  /* 0x00000400132b7984 */ /* 0x000fe80000000800 */
[----:B------:R-:W5:Y:S04]  /*4000*/  LDS R50, [R21+0x64] ;  /* 0x0000640015327984 */ /* 0x000f680000000800 */
[----:B------:R-:W5:Y:S04]  /*4010*/  LDS R48, [R22+0x64] ;  /* 0x0000640016307984 */ /* 0x000f680000000800 */
[----:B------:R-:W5:Y:S04]  /*4020*/  LDS R46, [R23+0x64] ;  /* 0x00006400172e7984 */ /* 0x000f680000000800 */
[----:B------:R-:W-:Y:S04]  /*4030*/  LDS R37, [R28+0x10] ;  /* 0x000010001c257984 */ /* 0x000fe80000000800 */
[----:B------:R-:W-:Y:S04]  /*4040*/  LDS R27, [R19+0x8] ;  /* 0x00000800131b7984 */ /* 0x000fe80000000800 */
[----:B------:R-:W5:Y:S04]  /*4050*/  LDS R44, [R21+0xc8] ;  /* 0x0000c800152c7984 */ /* 0x000f680000000800 */
[----:B------:R-:W5:Y:S04]  /*4060*/  LDS R30, [R22+0xc8] ;  /* 0x0000c800161e7984 */ /* 0x000f680000000800 */
[----:B------:R-:W5:Y:S01]  /*4070*/  LDS R28, [R23+0xc8] ;  /* 0x0000c800171c7984 */ /* 0x000f620000000800 */
[----:B--2---:R-:W-:-:S03]  /*4080*/  FFMA R29, R20, R29, R45 ;  /* 0x0000001d141d7223 */ /* 0x004fc6000000002d */
[----:B------:R-:W2:Y:S04]  /*4090*/  LDS R32, [R32+0x10] ;  /* 0x0000100020207984 */ /* 0x000ea80000000800 */
[----:B------:R-:W2:Y:S04]  /*40a0*/  LDS R25, [R25+0x10] ;  /* 0x0000100019197984 */ /* 0x000ea80000000800 */
[----:B------:R-:W-:Y:S04]  /*40b0*/  LDS R26, [R19+0xc] ;  /* 0x00000c00131a7984 */ /* 0x000fe80000000800 */
[----:B------:R-:W2:Y:S04]  /*40c0*/  LDS R51, [R21+0x12c] ;  /* 0x00012c0015337984 */ /* 0x000ea80000000800 */
[----:B------:R-:W2:Y:S04]  /*40d0*/  LDS R49, [R22+0x12c] ;  /* 0x00012c0016317984 */ /* 0x000ea80000000800 */
[----:B------:R-:W3:Y:S04]  /*40e0*/  LDS R47, [R23+0x12c] ;  /* 0x00012c00172f7984 */ /* 0x000ee80000000800 */
[----:B------:R5:W-:Y:S04]  /*40f0*/  LDS R45, [R19+0x10] ;  /* 0x00001000132d7984 */ /* 0x000be80000000800 */
[----:B------:R-:W3:Y:S04]  /*4100*/  LDS R52, [R21+0x190] ;  /* 0x0001900015347984 */ /* 0x000ee80000000800 */
[----:B------:R-:W3:Y:S04]  /*4110*/  LDS R53, [R22+0x190] ;  /* 0x0001900016357984 */ /* 0x000ee80000000800 */
[----:B------:R-:W3:Y:S01]  /*4120*/  LDS R23, [R23+0x190] ;  /* 0x0001900017177984 */ /* 0x000ee20000000800 */
[----:B0-----:R-:W-:Y:S01]  /*4130*/  FFMA R36, R20, R36, R35 ;  /* 0x0000002414247223 */ /* 0x001fe20000000023 */
[C---:B-1----:R-:W-:Y:S01]  /*4140*/  FFMA R20, R34.reuse, R31, R29 ;  /* 0x0000001f22147223 */ /* 0x042fe2000000001d */
[----:B----4-:R-:W-:-:S02]  /*4150*/  FFMA R42, R34, R39, R42 ;  /* 0x00000027222a7223 */ /* 0x010fc4000000002a */
[----:B-----5:R-:W-:Y:S01]  /*4160*/  FFMA R36, R34, R41, R36 ;  /* 0x0000002922247223 */ /* 0x020fe20000000024 */
[C---:B------:R-:W-:Y:S01]  /*4170*/  FFMA R40, R3.reuse, R40, RZ ;  /* 0x0000002803287223 */ /* 0x040fe200000000ff */
[-C--:B------:R-:W-:Y:S01]  /*4180*/  FMUL R20, R20, R17.reuse ;  /* 0x0000001114147220 */ /* 0x080fe20000400000 */
[-C--:B------:R-:W-:Y:S01]  /*4190*/  FMUL R42, R42, R17.reuse ;  /* 0x000000112a2a7220 */ /* 0x080fe20000400000 */
[----:B------:R-:W-:Y:S01]  /*41a0*/  FMUL R36, R36, R17 ;  /* 0x0000001124247220 */ /* 0x000fe20000400000 */
[C---:B------:R-:W-:Y:S01]  /*41b0*/  FFMA R17, R3.reuse, R0, RZ ;  /* 0x0000000003117223 */ /* 0x040fe200000000ff */
[----:B------:R-:W-:Y:S01]  /*41c0*/  FFMA R3, R3, R2, RZ ;  /* 0x0000000203037223 */ /* 0x000fe200000000ff */
[C---:B------:R-:W-:Y:S02]  /*41d0*/  FFMA R40, R43.reuse, R50, R40 ;  /* 0x000000322b287223 */ /* 0x040fe40000000028 */
[C---:B------:R-:W-:Y:S01]  /*41e0*/  FFMA R17, R43.reuse, R48, R17 ;  /* 0x000000302b117223 */ /* 0x040fe20000000011 */
[----:B------:R-:W-:Y:S01]  /*41f0*/  FFMA R3, R43, R46, R3 ;  /* 0x0000002e2b037223 */ /* 0x000fe20000000003 */
[----:B------:R-:W-:-:S02]  /*4200*/  FFMA R19, R27, R44, R40 ;  /* 0x0000002c1b137223 */ /* 0x000fc40000000028 */
[C---:B------:R-:W-:Y:S01]  /*4210*/  FFMA R30, R27.reuse, R30, R17 ;  /* 0x0000001e1b1e7223 */ /* 0x040fe20000000011 */
[----:B------:R-:W-:Y:S01]  /*4220*/  FFMA R28, R27, R28, R3 ;  /* 0x0000001c1b1c7223 */ /* 0x000fe20000000003 */
[C---:B--2---:R-:W-:Y:S01]  /*4230*/  FFMA R37, R32.reuse, R37, R24 ;  /* 0x0000002520257223 */ /* 0x044fe20000000018 */
[C---:B------:R-:W-:Y:S01]  /*4240*/  FFMA R5, R32.reuse, R38, R5 ;  /* 0x0000002620057223 */ /* 0x040fe20000000005 */
[----:B------:R-:W-:Y:S01]  /*4250*/  FFMA R25, R32, R25, R33 ;  /* 0x0000001920197223 */ /* 0x000fe20000000021 */
[C---:B------:R-:W-:Y:S01]  /*4260*/  FFMA R0, R26.reuse, R51, R19 ;  /* 0x000000331a007223 */ /* 0x040fe20000000013 */
[C---:B------:R-:W-:Y:S01]  /*4270*/  FFMA R30, R26.reuse, R49, R30 ;  /* 0x000000311a1e7223 */ /* 0x040fe2000000001e */
[----:B---3--:R-:W-:Y:S01]  /*4280*/  FFMA R28, R26, R47, R28 ;  /* 0x0000002f1a1c7223 */ /* 0x008fe2000000001c */
[-C--:B------:R-:W-:Y:S01]  /*4290*/  FFMA R37, R37, R18.reuse, R20 ;  /* 0x0000001225257223 */ /* 0x080fe20000000014 */
[-C--:B------:R-:W-:Y:S01]  /*42a0*/  FFMA R5, R5, R18.reuse, R42 ;  /* 0x0000001205057223 */ /* 0x080fe2000000002a */
[----:B------:R-:W-:Y:S01]  /*42b0*/  FFMA R25, R25, R18, R36 ;  /* 0x0000001219197223 */ /* 0x000fe20000000024 */
[C---:B------:R-:W-:Y:S01]  /*42c0*/  FFMA R0, R45.reuse, R52, R0 ;  /* 0x000000342d007223 */ /* 0x040fe20000000000 */
[C---:B------:R-:W-:Y:S01]  /*42d0*/  FFMA R30, R45.reuse, R53, R30 ;  /* 0x000000352d1e7223 */ /* 0x040fe2000000001e */
[----:B------:R-:W-:Y:S01]  /*42e0*/  UISETP.NE.AND UP0, UPT, UR5, URZ, UPT ;  /* 0x000000ff0500728c */ /* 0x000fe2000bf05270 */
[----:B------:R-:W-:Y:S01]  /*42f0*/  FFMA R28, R45, R23, R28 ;  /* 0x000000172d1c7223 */ /* 0x000fe2000000001c */
[-C--:B------:R-:W-:Y:S01]  /*4300*/  FFMA R37, R0, R15.reuse, R37 ;  /* 0x0000000f00257223 */ /* 0x080fe20000000025 */
[----:B------:R-:W-:-:S02]  /*4310*/  FFMA R30, R30, R15, R5 ;  /* 0x0000000f1e1e7223 */ /* 0x000fc40000000005 */
[----:B------:R-:W-:Y:S01]  /*4320*/  FFMA R25, R28, R15, R25 ;  /* 0x0000000f1c197223 */ /* 0x000fe20000000019 */
[----:B------:R-:W-:Y:S01]  /*4330*/  FADD R14, R14, -R37 ;  /* 0x800000250e0e7221 */ /* 0x000fe20000000000 */
[----:B------:R-:W-:Y:S01]  /*4340*/  FADD R9, R9, -R30 ;  /* 0x8000001e09097221 */ /* 0x000fe20000000000 */
[----:B------:R-:W-:Y:S01]  /*4350*/  ISETP.NE.AND P0, PT, RZ, UR4, PT ;  /* 0x00000004ff007c0c */ /* 0x000fe2000bf05270 */
[----:B------:R-:W-:-:S03]  /*4360*/  FADD R8, R8, -R25 ;  /* 0x8000001908087221 */ /* 0x000fc60000000000 */
[----:B------:R-:W-:Y:S02]  /*4370*/  FSEL R5, -R37, R14, !P0 ;  /* 0x0000000e25057208 */ /* 0x000fe40004000100 */
[----:B------:R-:W-:Y:S02]  /*4380*/  FSEL R9, -R30, R9, !P0 ;  /* 0x000000091e097208 */ /* 0x000fe40004000100 */
[----:B------:R-:W-:Y:S01]  /*4390*/  FSEL R15, -R25, R8, !P0 ;  /* 0x00000008190f7208 */ /* 0x000fe20004000100 */
[----:B------:R-:W-:Y:S06]  /*43a0*/  BRA.U !UP0, `(.L_x_28) ;  /* 0x0000000108647547 */ /* 0x000fec000b800000 */
[----:B------:R-:W0:Y:S02]  /*43b0*/  LDCU UR4, c[0x0][0x54c] ;  /* 0x0000a980ff0477ac */ /* 0x000e240008000800 */
[----:B0-----:R-:W-:-:S09]  /*43c0*/  UISETP.GE.AND UP0, UPT, UR4, 0x3e9, UPT ;  /* 0x000003e90400788c */ /* 0x001fd2000bf06270 */
[----:B------:R-:W-:Y:S05]  /*43d0*/  BRA.U !UP0, `(.L_x_29) ;  /* 0x0000000108387547 */ /* 0x000fea000b800000 */
[----:B------:R-:W0:Y:S01]  /*43e0*/  LDC.64 R2, c[0x0][0x3b8] ;  /* 0x0000ee00ff027b82 */ /* 0x000e220000000a00 */
[----:B------:R-:W-:-:S05]  /*43f0*/  HFMA2 R17, -RZ, RZ, 0, 1.78813934326171875e-07 ;  /* 0x00000003ff117431 */ /* 0x000fca00000001ff */
[----:B------:R-:W-:-:S04]  /*4400*/  IMAD R17, R4, R17, -0x3 ;  /* 0xfffffffd04117424 */ /* 0x000fc800078e0211 */
[----:B0-----:R-:W-:-:S05]  /*4410*/  IMAD.WIDE R2, R17, 0x4, R2 ;  /* 0x0000000411027825 */ /* 0x001fca00078e0202 */
[----:B------:R-:W2:Y:S04]  /*4420*/  LDG.E R0, desc[UR14][R2.64] ;  /* 0x0000000e02007981 */ /* 0x000ea8000c1e1900 */
[----:B------:R-:W3:Y:S04]  /*4430*/  LDG.E R4, desc[UR14][R2.64+0x4] ;  /* 0x0000040e02047981 */ /* 0x000ee8000c1e1900 */
[----:B------:R-:W4:Y:S01]  /*4440*/  LDG.E R8, desc[UR14][R2.64+0x8] ;  /* 0x0000080e02087981 */ /* 0x000f22000c1e1900 */
[----:B--2---:R-:W-:Y:S01]  /*4450*/  FADD R5, R5, R0 ;  /* 0x0000000005057221 */ /* 0x004fe20000000000 */
[----:B---3--:R-:W-:-:S04]  /*4460*/  FADD R9, R9, R4 ;  /* 0x0000000409097221 */ /* 0x008fc80000000000 */
[----:B------:R1:W-:Y:S01]  /*4470*/  STG.E desc[UR14][R2.64], R5 ;  /* 0x0000000502007986 */ /* 0x0003e2000c10190e */
[----:B----4-:R-:W-:-:S03]  /*4480*/  FADD R15, R15, R8 ;  /* 0x000000080f0f7221 */ /* 0x010fc60000000000 */
[----:B------:R1:W-:Y:S04]  /*4490*/  STG.E desc[UR14][R2.64+0x4], R9 ;  /* 0x0000040902007986 */ /* 0x0003e8000c10190e */
[----:B------:R1:W-:Y:S01]  /*44a0*/  STG.E desc[UR14][R2.64+0x8], R15 ;  /* 0x0000080f02007986 */ /* 0x0003e2000c10190e */
[----:B------:R-:W-:Y:S05]  /*44b0*/  BRA `(.L_x_30) ;  /* 0x00000000003c7947 */ /* 0x000fea0003800000 */
.L_x_29:
[----:B------:R-:W0:Y:S01]  /*44c0*/  LDC.64 R2, c[0x0][0x3b8] ;  /* 0x0000ee00ff027b82 */ /* 0x000e220000000a00 */
[----:B------:R-:W-:-:S05]  /*44d0*/  MOV R17, 0x3 ;  /* 0x0000000300117802 */ /* 0x000fca0000000f00 */
[----:B------:R-:W-:-:S04]  /*44e0*/  IMAD R17, R4, R17, -0x3 ;  /* 0xfffffffd04117424 */ /* 0x000fc800078e0211 */
[----:B0-----:R-:W-:-:S05]  /*44f0*/  IMAD.WIDE R2, R17, 0x4, R2 ;  /* 0x0000000411027825 */ /* 0x001fca00078e0202 */
[----:B------:R2:W-:Y:S04]  /*4500*/  REDG.E.ADD.F32.FTZ.RN.STRONG.GPU desc[UR14][R2.64], R5 ;  /* 0x00000005020079a6 */ /* 0x0005e8000c12f30e */
[----:B------:R2:W-:Y:S04]  /*4510*/  REDG.E.ADD.F32.FTZ.RN.STRONG.GPU desc[UR14][R2.64+0x4], R9 ;  /* 0x00000409020079a6 */ /* 0x0005e8000c12f30e */
[----:B------:R2:W-:Y:S01]  /*4520*/  REDG.E.ADD.F32.FTZ.RN.STRONG.GPU desc[UR14][R2.64+0x8], R15 ;  /* 0x0000080f020079a6 */ /* 0x0005e2000c12f30e */
[----:B------:R-:W-:Y:S05]  /*4530*/  BRA `(.L_x_30) ;  /* 0x00000000001c7947 */ /* 0x000fea0003800000 */
.L_x_28:
[----:B------:R-:W0:Y:S01]  /*4540*/  LDC.64 R2, c[0x0][0x3b8] ;  /* 0x0000ee00ff027b82 */ /* 0x000e220000000a00 */
[----:B------:R-:W-:-:S05]  /*4550*/  HFMA2 R17, -RZ, RZ, 0, 1.78813934326171875e-07 ;  /* 0x00000003ff117431 */ /* 0x000fca00000001ff */
[----:B------:R-:W-:-:S04]  /*4560*/  IMAD R17, R4, R17, -0x3 ;  /* 0xfffffffd04117424 */ /* 0x000fc800078e0211 */
[----:B0-----:R-:W-:-:S05]  /*4570*/  IMAD.WIDE R2, R17, 0x4, R2 ;  /* 0x0000000411027825 */ /* 0x001fca00078e0202 */
[----:B------:R0:W-:Y:S04]  /*4580*/  REDG.E.ADD.F32.FTZ.RN.STRONG.GPU desc[UR14][R2.64], R5 ;  /* 0x00000005020079a6 */ /* 0x0001e8000c12f30e */
[----:B------:R0:W-:Y:S04]  /*4590*/  REDG.E.ADD.F32.FTZ.RN.STRONG.GPU desc[UR14][R2.64+0x4], R9 ;  /* 0x00000409020079a6 */ /* 0x0001e8000c12f30e */
[----:B------:R0:W-:Y:S02]  /*45a0*/  REDG.E.ADD.F32.FTZ.RN.STRONG.GPU desc[UR14][R2.64+0x8], R15 ;  /* 0x0000080f020079a6 */ /* 0x0001e4000c12f30e */
.L_x_30:
[----:B------:R-:W3:Y:S02]  /*45b0*/  LDCU.64 UR4, c[0x0][0x478] ;  /* 0x00008f00ff0477ac */ /* 0x000ee40008000a00 */
[----:B---3--:R-:W-:-:S04]  /*45c0*/  UISETP.NE.AND UP0, UPT, UR5, URZ, UPT ;  /* 0x000000ff0500728c */ /* 0x008fc8000bf05270 */
[----:B------:R-:W-:-:S09]  /*45d0*/  UISETP.EQ.OR UP0, UPT, UR4, URZ, UP0 ;  /* 0x000000ff0400728c */ /* 0x000fd20008702670 */
[----:B------:R-:W-:Y:S05]  /*45e0*/  BRA.U UP0, `(.L_x_31) ;  /* 0x0000000900cc7547 */ /* 0x000fea000b800000 */
[----:B------:R-:W3:Y:S01]  /*45f0*/  LDCU UR4, c[0x0][0x480] ;  /* 0x00009000ff0477ac */ /* 0x000ee20008000800 */
[----:B------:R-:W0:Y:S01]  /*4600*/  LDC.64 R20, c[0x0][0x490] ;  /* 0x00012400ff147b82 */ /* 0x000e220000000a00 */
[----:B------:R-:W-:-:S05]  /*4610*/  LEA R0, R7, R16, 0x7 ;  /* 0x0000001007007211 */ /* 0x000fca00078e38ff */
[----:B------:R-:W-:Y:S02]  /*4620*/  IMAD R38, R7, -0x3, R0 ;  /* 0xfffffffd07267824 */ /* 0x000fe400078e0200 */
[----:B------:R-:W4:Y:S03]  /*4630*/  LDC.64 R24, c[0x0][0x438] ;  /* 0x00010e00ff187b82 */ /* 0x000f260000000a00 */
[----:B------:R-:W-:-:S05]  /*4640*/  LEA R41, R38, R38, 0x1 ;  /* 0x0000002626297211 */ /* 0x000fca00078e08ff */
[----:B------:R-:W5:Y:S01]  /*4650*/  LDC.64 R22, c[0x0][0x498] ;  /* 0x00012600ff167b82 */ /* 0x000f620000000a00 */
[----:B---3--:R-:W-:Y:S01]  /*4660*/  ISETP.NE.AND P1, PT, RZ, UR4, PT ;  /* 0x00000004ff007c0c */ /* 0x008fe2000bf25270 */
[----:B------:R-:W3:Y:S01]  /*4670*/  LDCU.64 UR4, c[0x0][0x448] ;  /* 0x00008900ff0477ac */ /* 0x000ee20008000a00 */
[----:B012---:R-:W-:-:S05]  /*4680*/  IMAD.WIDE R2, R41, 0x4, R20 ;  /* 0x0000000429027825 */ /* 0x007fca00078e0214 */
[----:B------:R-:W0:Y:S06]  /*4690*/  LDC.64 R4, c[0x0][0x4c8] ;  /* 0x00013200ff047b82 */ /* 0x000e2c0000000a00 */
[----:B------:R-:W2:Y:S01]  /*46a0*/  @P1 LDG.E R45, desc[UR14][R2.64] ;  /* 0x0000000e022d1981 */ /* 0x000ea2000c1e1900 */
[----:B------:R-:W-:Y:S01]  /*46b0*/  SHF.R.S32.HI R17, RZ, 0x1f, R38 ;  /* 0x0000001fff117819 */ /* 0x000fe20000011426 */
[----:B----4-:R-:W-:Y:S01]  /*46c0*/  IMAD.WIDE R24, R0, 0x4, R24 ;  /* 0x0000000400187825 */ /* 0x010fe200078e0218 */
[----:B------:R-:W1:Y:S01]  /*46d0*/  LDC.64 R8, c[0x0][0x4c0] ;  /* 0x00013000ff087b82 */ /* 0x000e620000000a00 */
[----:B------:R-:W-:-:S02]  /*46e0*/  LEA R19, R7, R7, 0x1 ;  /* 0x0000000707137211 */ /* 0x000fc400078e08ff */
[C---:B------:R-:W-:Y:S01]  /*46f0*/  SHF.L.U64.HI R17, R38.reuse, 0x2, R17 ;  /* 0x0000000226117819 */ /* 0x040fe20000010211 */
[----:B------:R4:W2:Y:S01]  /*4700*/  LDG.E R0, desc[UR14][R24.64] ;  /* 0x0000000e18007981 */ /* 0x0008a2000c1e1900 */
[----:B------:R-:W-:Y:S01]  /*4710*/  SHF.L.U32 R38, R38, 0x2, RZ ;  /* 0x0000000226267819 */ /* 0x000fe200000006ff */
[----:B------:R-:W-:Y:S02]  /*4720*/  IMAD.WIDE R20, R19, 0x4, R20 ;  /* 0x0000000413147825 */ /* 0x000fe400078e0214 */
[----:B------:R-:W4:Y:S01]  /*4730*/  LDC.64 R14, c[0x0][0x4d0] ;  /* 0x00013400ff0e7b82 */ /* 0x000f220000000a00 */
[----:B---3--:R-:W-:-:S04]  /*4740*/  IADD3 R18, P0, PT, R38, UR4, RZ ;  /* 0x0000000426127c10 */ /* 0x008fc8000ff1e0ff */
[----:B------:R-:W-:Y:S01]  /*4750*/  IADD3.X R19, PT, PT, R17, UR5, RZ, P0, !PT ;  /* 0x0000000511137c10 */ /* 0x000fe200087fe4ff */
[C---:B-----5:R-:W-:Y:S01]  /*4760*/  IMAD.WIDE R22, R41.reuse, 0x4, R22 ;  /* 0x0000000429167825 */ /* 0x060fe200078e0216 */
[----:B------:R-:W3:Y:S01]  /*4770*/  LDCU.128 UR4, c[0x0][0x450] ;  /* 0x00008a00ff0477ac */ /* 0x000ee20008000c00 */
[----:B0-----:R-:W5:Y:S01]  /*4780*/  LDG.E R40, desc[UR14][R4.64] ;  /* 0x0000000e04287981 */ /* 0x001f62000c1e1900 */
[----:B------:R-:W0:Y:S03]  /*4790*/  LDC.64 R26, c[0x0][0x4a0] ;  /* 0x00012800ff1a7b82 */ /* 0x000e260000000a00 */
[----:B------:R-:W5:Y:S04]  /*47a0*/  LDG.E R28, desc[UR14][R18.64] ;  /* 0x0000000e121c7981 */ /* 0x000f68000c1e1900 */
[----:B-1----:R-:W5:Y:S04]  /*47b0*/  LDG.E R42, desc[UR14][R8.64] ;  /* 0x0000000e082a7981 */ /* 0x002f68000c1e1900 */
[----:B------:R-:W5:Y:S04]  /*47c0*/  LDG.E R29, desc[UR14][R22.64] ;  /* 0x0000000e161d7981 */ /* 0x000f68000c1e1900 */
[----:B----4-:R-:W4:Y:S04]  /*47d0*/  LDG.E R43, desc[UR14][R14.64] ;  /* 0x0000000e0e2b7981 */ /* 0x010f28000c1e1900 */
[----:B------:R-:W2:Y:S01]  /*47e0*/  @!P1 LDG.E R45, desc[UR14][R20.64] ;  /* 0x0000000e142d9981 */ /* 0x000ea2000c1e1900 */
[----:B---3--:R-:W-:Y:S01]  /*47f0*/  IADD3 R24, P0, PT, R38, UR4, RZ ;  /* 0x0000000426187c10 */ /* 0x008fe2000ff1e0ff */
[----:B0-----:R-:W-:-:S04]  /*4800*/  IMAD.WIDE R26, R41, 0x4, R26 ;  /* 0x00000004291a7825 */ /* 0x001fc800078e021a */
[----:B--2---:R-:W-:-:S04]  /*4810*/  FMUL R45, R0, R45 ;  /* 0x0000002d002d7220 */ /* 0x004fc80000400000 */
[----:B-----5:R-:W-:-:S04]  /*4820*/  FMUL R25, R45, R28 ;  /* 0x0000001c2d197220 */ /* 0x020fc80000400000 */
[----:B------:R-:W-:Y:S01]  /*4830*/  FMUL R25, R40, R25 ;  /* 0x0000001928197220 */ /* 0x000fe20000400000 */
[----:B------:R-:W-:-:S03]  /*4840*/  FMUL R28, R10, R45 ;  /* 0x0000002d0a1c7220 */ /* 0x000fc60000400000 */
[----:B------:R-:W-:Y:S01]  /*4850*/  FFMA R30, R42, R29, R25 ;  /* 0x0000001d2a1e7223 */ /* 0x000fe20000000019 */
[----:B------:R-:W-:-:S03]  /*4860*/  IADD3.X R25, PT, PT, R17, UR5, RZ, P0, !PT ;  /* 0x0000000511197c10 */ /* 0x000fc600087fe4ff */
[----:B----4-:R-:W-:Y:S02]  /*4870*/  FFMA R33, R43, R28, R30 ;  /* 0x0000001c2b217223 */ /* 0x010fe4000000001e */
[----:B------:R-:W0:Y:S03]  /*4880*/  LDC.64 R30, c[0x0][0x4a8] ;  /* 0x00012a00ff1e7b82 */ /* 0x000e260000000a00 */
[----:B------:R1:W-:Y:S04]  /*4890*/  STG.E desc[UR14][R22.64], R33 ;  /* 0x0000002116007986 */ /* 0x0003e8000c10190e */
[----:B------:R-:W2:Y:S04]  /*48a0*/  LDG.E R28, desc[UR14][R24.64] ;  /* 0x0000000e181c7981 */ /* 0x000ea8000c1e1900 */
[----:B------:R-:W3:Y:S01]  /*48b0*/  LDG.E R35, desc[UR14][R26.64] ;  /* 0x0000000e1a237981 */ /* 0x000ee2000c1e1900 */
[----:B------:R-:W-:Y:S01]  /*48c0*/  FMUL R32, R6, R45 ;  /* 0x0000002d06207220 */ /* 0x000fe20000400000 */
[----:B0-----:R-:W-:-:S04]  /*48d0*/  IMAD.WIDE R30, R41, 0x4, R30 ;  /* 0x00000004291e7825 */ /* 0x001fc800078e021e */
[----:B--2---:R-:W-:-:S04]  /*48e0*/  FMUL R29, R45, R28 ;  /* 0x0000001c2d1d7220 */ /* 0x004fc80000400000 */
[----:B------:R-:W-:Y:S01]  /*48f0*/  FMUL R29, R40, R29 ;  /* 0x0000001d281d7220 */ /* 0x000fe20000400000 */
[----:B------:R-:W-:-:S03]  /*4900*/  IADD3 R28, P0, PT, R38, UR6, RZ ;  /* 0x00000006261c7c10 */ /* 0x000fc6000ff1e0ff */
[----:B---3--:R-:W-:Y:S01]  /*4910*/  FFMA R34, R42, R35, R29 ;  /* 0x000000232a227223 */ /* 0x008fe2000000001d */
[----:B------:R-:W-:Y:S01]  /*4920*/  IADD3.X R29, PT, PT, R17, UR7, RZ, P0, !PT ;  /* 0x00000007111d7c10 */ /* 0x000fe200087fe4ff */
[----:B------:R-:W0:Y:S02]  /*4930*/  LDCU.128 UR4, c[0x0][0x460] ;  /* 0x00008c00ff0477ac */ /* 0x000e240008000c00 */
[----:B------:R-:W-:Y:S02]  /*4940*/  FFMA R37, R43, R32, R34 ;  /* 0x000000202b257223 */ /* 0x000fe40000000022 */
[----:B------:R-:W2:Y:S03]  /*4950*/  LDC.64 R34, c[0x0][0x4b0] ;  /* 0x00012c00ff227b82 */ /* 0x000ea60000000a00 */
[----:B------:R3:W-:Y:S04]  /*4960*/  STG.E desc[UR14][R26.64], R37 ;  /* 0x000000251a007986 */ /* 0x0007e8000c10190e */
[----:B------:R-:W1:Y:S04]  /*4970*/  LDG.E R32, desc[UR14][R28.64] ;  /* 0x0000000e1c207981 */ /* 0x000e68000c1e1900 */
[----:B------:R-:W4:Y:S01]  /*4980*/  LDG.E R39, desc[UR14][R30.64] ;  /* 0x0000000e1e277981 */ /* 0x000f22000c1e1900 */
[----:B------:R-:W-:Y:S01]  /*4990*/  FMUL R36, R13, R45 ;  /* 0x0000002d0d247220 */ /* 0x000fe20000400000 */
[----:B--2---:R-:W-:-:S04]  /*49a0*/  IMAD.WIDE R34, R41, 0x4, R34 ;  /* 0x0000000429227825 */ /* 0x004fc800078e0222 */
[----:B-1----:R-:W-:-:S04]  /*49b0*/  FMUL R33, R45, R32 ;  /* 0x000000202d217220 */ /* 0x002fc80000400000 */
[----:B------:R-:W-:Y:S01]  /*49c0*/  FMUL R33, R40, R33 ;  /* 0x0000002128217220 */ /* 0x000fe20000400000 */
[----:B0-----:R-:W-:-:S03]  /*49d0*/  IADD3 R32, P0, PT, R38, UR4, RZ ;  /* 0x0000000426207c10 */ /* 0x001fc6000ff1e0ff */
[----:B----4-:R-:W-:Y:S01]  /*49e0*/  FFMA R44, R42, R39, R33 ;  /* 0x000000272a2c7223 */ /* 0x010fe20000000021 */
[----:B------:R-:W-:-:S03]  /*49f0*/  IADD3.X R33, PT, PT, R17, UR5, RZ, P0, !PT ;  /* 0x0000000511217c10 */ /* 0x000fc600087fe4ff */
[----:B------:R-:W-:Y:S02]  /*4a00*/  FFMA R47, R43, R36, R44 ;  /* 0x000000242b2f7223 */ /* 0x000fe4000000002c */
[----:B---3--:R-:W0:Y:S03]  /*4a10*/  LDC.64 R36, c[0x0][0x4b8] ;  /* 0x00012e00ff247b82 */ /* 0x008e260000000a00 */
[----:B------:R1:W-:Y:S04]  /*4a20*/  STG.E desc[UR14][R30.64], R47 ;  /* 0x0000002f1e007986 */ /* 0x0003e8000c10190e */
[----:B------:R-:W2:Y:S04]  /*4a30*/  LDG.E R44, desc[UR14][R32.64] ;  /* 0x0000000e202c7981 */ /* 0x000ea8000c1e1900 */
[----:B------:R-:W3:Y:S01]  /*4a40*/  LDG.E R49, desc[UR14][R34.64] ;  /* 0x0000000e22317981 */ /* 0x000ee2000c1e1900 */
[----:B------:R-:W-:Y:S01]  /*4a50*/  IADD3 R38, P0, PT, R38, UR6, RZ ;  /* 0x0000000626267c10 */ /* 0x000fe2000ff1e0ff */
[----:B0-----:R-:W-:-:S04]  /*4a60*/  IMAD.WIDE R36, R41, 0x4, R36 ;  /* 0x0000000429247825 */ /* 0x001fc800078e0224 */
[----:B--2---:R-:W-:-:S04]  /*4a70*/  FMUL R39, R45, R44 ;  /* 0x0000002c2d277220 */ /* 0x004fc80000400000 */
[----:B------:R-:W-:Y:S01]  /*4a80*/  FMUL R39, R40, R39 ;  /* 0x0000002728277220 */ /* 0x000fe20000400000 */
[----:B------:R-:W-:-:S03]  /*4a90*/  FMUL R44, R12, R45 ;  /* 0x0000002d0c2c7220 */ /* 0x000fc60000400000 */
[----:B---3--:R-:W-:Y:S01]  /*4aa0*/  FFMA R46, R42, R49, R39 ;  /* 0x000000312a2e7223 */ /* 0x008fe20000000027 */
[----:B------:R-:W-:-:S03]  /*4ab0*/  IADD3.X R39, PT, PT, R17, UR7, RZ, P0, !PT ;  /* 0x0000000711277c10 */ /* 0x000fc600087fe4ff */
[----:B------:R-:W-:-:S05]  /*4ac0*/  FFMA R17, R43, R44, R46 ;  /* 0x0000002c2b117223 */ /* 0x000fca000000002e */
[----:B------:R0:W-:Y:S04]  /*4ad0*/  STG.E desc[UR14][R34.64], R17 ;  /* 0x0000001122007986 */ /* 0x0001e8000c10190e */
[----:B------:R-:W2:Y:S04]  /*4ae0*/  LDG.E R44, desc[UR14][R38.64] ;  /* 0x0000000e262c7981 */ /* 0x000ea8000c1e1900 */
[----:B-1----:R-:W3:Y:S01]  /*4af0*/  LDG.E R47, desc[UR14][R36.64] ;  /* 0x0000000e242f7981 */ /* 0x002ee2000c1e1900 */
[----:B--2---:R-:W-:-:S04]  /*4b00*/  FMUL R41, R45, R44 ;  /* 0x0000002c2d297220 */ /* 0x004fc80000400000 */
[----:B------:R-:W-:Y:S01]  /*4b10*/  FMUL R41, R40, R41 ;  /* 0x0000002928297220 */ /* 0x000fe20000400000 */
[----:B------:R-:W-:-:S03]  /*4b20*/  FMUL R40, R11, R45 ;  /* 0x0000002d0b287220 */ /* 0x000fc60000400000 */
[----:B---3--:R-:W-:-:S04]  /*4b30*/  FFMA R42, R42, R47, R41 ;  /* 0x0000002f2a2a7223 */ /* 0x008fc80000000029 */
[----:B------:R-:W-:-:S05]  /*4b40*/  FFMA R45, R43, R40, R42 ;  /* 0x000000282b2d7223 */ /* 0x000fca000000002a */
[----:B------:R1:W-:Y:S04]  /*4b50*/  STG.E desc[UR14][R36.64], R45 ;  /* 0x0000002d24007986 */ /* 0x0003e8000c10190e */
[----:B------:R-:W2:Y:S04]  /*4b60*/  @P1 LDG.E R43, desc[UR14][R2.64+0x4] ;  /* 0x0000040e022b1981 */ /* 0x000ea8000c1e1900 */
[----:B------:R-:W3:Y:S04]  /*4b70*/  LDG.E R42, desc[UR14][R18.64] ;  /* 0x0000000e122a7981 */ /* 0x000ee8000c1e1900 */
[----:B------:R-:W4:Y:S04]  /*4b80*/  LDG.E R41, desc[UR14][R4.64+0x4] ;  /* 0x0000040e04297981 */ /* 0x000f28000c1e1900 */
[----:B------:R-:W5:Y:S04]  /*4b90*/  LDG.E R40, desc[UR14][R8.64+0x4] ;  /* 0x0000040e08287981 */ /* 0x000f68000c1e1900 */
[----:B------:R-:W5:Y:S04]  /*4ba0*/  LDG.E R47, desc[UR14][R22.64+0x4] ;  /* 0x0000040e162f7981 */ /* 0x000f68000c1e1900 */
[----:B0-----:R-:W1:Y:S04]  /*4bb0*/  LDG.E R17, desc[UR14][R14.64+0x4] ;  /* 0x0000040e0e117981 */ /* 0x001e68000c1e1900 */
[----:B------:R-:W2:Y:S02]  /*4bc0*/  @!P1 LDG.E R43, desc[UR14][R20.64+0x4] ;  /* 0x0000040e142b9981 */ /* 0x000ea4000c1e1900 */
[----:B--2---:R-:W-:-:S04]  /*4bd0*/  FMUL R43, R0, R43 ;  /* 0x0000002b002b7220 */ /* 0x004fc80000400000 */
[----:B---3--:R-:W-:-:S04]  /*4be0*/  FMUL R42, R43, R42 ;  /* 0x0000002a2b2a7220 */ /* 0x008fc80000400000 */
[----:B----4-:R-:W-:Y:S01]  /*4bf0*/  FMUL R49, R41, R42 ;  /* 0x0000002a29317220 */ /* 0x010fe20000400000 */
[----:B------:R-:W-:-:S03]  /*4c00*/  FMUL R42, R10, R43 ;  /* 0x0000002b0a2a7220 */ /* 0x000fc60000400000 */
[----:B-----5:R-:W-:-:S04]  /*4c10*/  FFMA R44, R40, R47, R49 ;  /* 0x0000002f282c7223 */ /* 0x020fc80000000031 */
[----:B-1----:R-:W-:-:S05]  /*4c20*/  FFMA R45, R17, R42, R44 ;  /* 0x0000002a112d7223 */ /* 0x002fca000000002c */
[----:B------:R0:W-:Y:S04]  /*4c30*/  STG.E desc[UR14][R22.64+0x4], R45 ;  /* 0x0000042d16007986 */ /* 0x0001e8000c10190e */
[----:B------:R-:W2:Y:S04]  /*4c40*/  LDG.E R42, desc[UR14][R24.64] ;  /* 0x0000000e182a7981 */ /* 0x000ea8000c1e1900 */
[----:B------:R-:W3:Y:S01]  /*4c50*/  LDG.E R47, desc[UR14][R26.64+0x4] ;  /* 0x0000040e1a2f7981 */ /* 0x000ee2000c1e1900 */
[----:B--2---:R-:W-:-:S04]  /*4c60*/  FMUL R42, R43, R42 ;  /* 0x0000002a2b2a7220 */ /* 0x004fc80000400000 */
[----:B------:R-:W-:Y:S01]  /*4c70*/  FMUL R49, R41, R42 ;  /* 0x0000002a29317220 */ /* 0x000fe20000400000 */
[----:B------:R-:W-:-:S03]  /*4c80*/  FMUL R42, R6, R43 ;  /* 0x0000002b062a7220 */ /* 0x000fc60000400000 */
[----:B---3--:R-:W-:-:S04]  /*4c90*/  FFMA R44, R40, R47, R49 ;  /* 0x0000002f282c7223 */ /* 0x008fc80000000031 */
[----:B------:R-:W-:-:S05]  /*4ca0*/  FFMA R47, R17, R42, R44 ;  /* 0x0000002a112f7223 */ /* 0x000fca000000002c */
[----:B------:R1:W-:Y:S04]  /*4cb0*/  STG.E desc[UR14][R26.64+0x4], R47 ;  /* 0x0000042f1a007986 */ /* 0x0003e8000c10190e */
[----:B------:R-:W2:Y:S04]  /*4cc0*/  LDG.E R42, desc[UR14][R28.64] ;  /* 0x0000000e1c2a7981 */ /* 0x000ea8000c1e1900 */
[----:B------:R-:W3:Y:S01]  /*4cd0*/  LDG.E R49, desc[UR14][R30.64+0x4] ;  /* 0x0000040e1e317981 */ /* 0x000ee2000c1e1900 */
[----:B--2---:R-:W-:-:S04]  /*4ce0*/  FMUL R42, R43, R42 ;  /* 0x0000002a2b2a7220 */ /* 0x004fc80000400000 */
[----:B0-----:R-:W-:Y:S01]  /*4cf0*/  FMUL R45, R41, R42 ;  /* 0x0000002a292d7220 */ /* 0x001fe20000400000 */
[----:B------:R-:W-:-:S03]  /*4d00*/  FMUL R42, R13, R43 ;  /* 0x0000002b0d2a7220 */ /* 0x000fc60000400000 */
[----:B---3--:R-:W-:-:S04]  /*4d10*/  FFMA R44, R40, R49, R45 ;  /* 0x00000031282c7223 */ /* 0x008fc8000000002d */
[----:B------:R-:W-:-:S05]  /*4d20*/  FFMA R45, R17, R42, R44 ;  /* 0x0000002a112d7223 */ /* 0x000fca000000002c */
[----:B------:R0:W-:Y:S04]  /*4d30*/  STG.E desc[UR14][R30.64+0x4], R45 ;  /* 0x0000042d1e007986 */ /* 0x0001e8000c10190e */
[----:B------:R-:W2:Y:S04]  /*4d40*/  LDG.E R42, desc[UR14][R32.64] ;  /* 0x0000000e202a7981 */ /* 0x000ea8000c1e1900 */
[----:B------:R-:W3:Y:S01]  /*4d50*/  LDG.E R49, desc[UR14][R34.64+0x4] ;  /* 0x0000040e22317981 */ /* 0x000ee2000c1e1900 */
[----:B--2---:R-:W-:-:S04]  /*4d60*/  FMUL R42, R43, R42 ;  /* 0x0000002a2b2a7220 */ /* 0x004fc80000400000 */
[----:B-1----:R-:W-:Y:S01]  /*4d70*/  FMUL R47, R41, R42 ;  /* 0x0000002a292f7220 */ /* 0x002fe20000400000 */
[----:B------:R-:W-:-:S03]  /*4d80*/  FMUL R42, R12, R43 ;  /* 0x0000002b0c2a7220 */ /* 0x000fc60000400000 */
[----:B---3--:R-:W-:-:S04]  /*4d90*/  FFMA R44, R40, R49, R47 ;  /* 0x00000031282c7223 */ /* 0x008fc8000000002f */
[----:B------:R-:W-:-:S05]  /*4da0*/  FFMA R47, R17, R42, R44 ;  /* 0x0000002a112f7223 */ /* 0x000fca000000002c */
[----:B------:R-:W-:Y:S04]  /*4db0*/  STG.E desc[UR14][R34.64+0x4], R47 ;  /* 0x0000042f22007986 */ /* 0x000fe8000c10190e */
        /* <DEDUP_REMOVED lines=12> */
[----:B0-----:R-:W5:Y:S04]  /*4e80*/  LDG.E R45, desc[UR14][R22.64+0x8] ;  /* 0x0000080e162d7981 */ /* 0x001f68000c1e1900 */
[----:B------:R-:W5:Y:S04]  /*4e90*/  LDG.E R14, desc[UR14][R14.64+0x8] ;  /* 0x0000080e0e0e7981 */ /* 0x000f68000c1e1900 */
[----:B------:R-:W2:Y:S02]  /*4ea0*/  @!P1 LDG.E R17, desc[UR14][R20.64+0x8] ;  /* 0x0000080e14119981 */ /* 0x000ea4000c1e1900 */
[----:B--2---:R-:W-:-:S04]  /*4eb0*/  FMUL R17, R0, R17 ;  /* 0x0000001100117220 */ /* 0x004fc80000400000 */
[----:B---3--:R-:W-:-:S04]  /*4ec0*/  FMUL R43, R17, R18 ;  /* 0x00000012112b7220 */ /* 0x008fc80000400000 */
[----:B----4-:R-:W-:Y:S01]  /*4ed0*/  FMUL R43, R4, R43 ;  /* 0x0000002b042b7220 */ /* 0x010fe20000400000 */
[----:B-1----:R-:W-:-:S03]  /*4ee0*/  FMUL R41, R10, R17 ;  /* 0x000000110a297220 */ /* 0x002fc60000400000 */
[----:B-----5:R-:W-:-:S04]  /*4ef0*/  FFMA R43, R8, R45, R43 ;  /* 0x0000002d082b7223 */ /* 0x020fc8000000002b */
        /* <DEDUP_REMOVED lines=18> */
[----:B------:R-:W0:Y:S04]  /*5020*/  LDG.E R32, desc[UR14][R32.64] ;  /* 0x0000000e20207981 */ /* 0x000e28000c1e1900 */
[----:B------:R-:W2:Y:S01]  /*5030*/  LDG.E R9, desc[UR14][R34.64+0x8] ;  /* 0x0000080e22097981 */ /* 0x000ea2000c1e1900 */
[----:B0-----:R-:W-:-:S04]  /*5040*/  FMUL R3, R17, R32 ;  /* 0x0000002011037220 */ /* 0x001fc80000400000 */
[----:B------:R-:W-:Y:S01]  /*5050*/  FMUL R15, R4, R3 ;  /* 0x00000003040f7220 */ /* 0x000fe20000400000 */
[----:B------:R-:W-:-:S03]  /*5060*/  FMUL R3, R12, R17 ;  /* 0x000000110c037220 */ /* 0x000fc60000400000 */
[----:B--2---:R-:W-:-:S04]  /*5070*/  FFMA R9, R8, R9, R15 ;  /* 0x0000000908097223 */ /* 0x004fc8000000000f */
[----:B------:R-:W-:-:S05]  /*5080*/  FFMA R3, R14, R3, R9 ;  /* 0x000000030e037223 */ /* 0x000fca0000000009 */
[----:B------:R3:W-:Y:S04]  /*5090*/  STG.E desc[UR14][R34.64+0x8], R3 ;  /* 0x0000080322007986 */ /* 0x0007e8000c10190e */
[----:B------:R-:W1:Y:S04]  /*50a0*/  LDG.E R38, desc[UR14][R38.64] ;  /* 0x0000000e26267981 */ /* 0x000e68000c1e1900 */
[----:B------:R-:W2:Y:S01]  /*50b0*/  LDG.E R9, desc[UR14][R36.64+0x8] ;  /* 0x0000080e24097981 */ /* 0x000ea2000c1e1900 */
[----:B-1----:R-:W-:-:S04]  /*50c0*/  FMUL R5, R17, R38 ;  /* 0x0000002611057220 */ /* 0x002fc80000400000 */
[----:B------:R-:W-:Y:S01]  /*50d0*/  FMUL R5, R4, R5 ;  /* 0x0000000504057220 */ /* 0x000fe20000400000 */
[----:B------:R-:W-:-:S03]  /*50e0*/  FMUL R17, R11, R17 ;  /* 0x000000110b117220 */ /* 0x000fc60000400000 */
[----:B--2---:R-:W-:-:S04]  /*50f0*/  FFMA R5, R8, R9, R5 ;  /* 0x0000000908057223 */ /* 0x004fc80000000005 */
[----:B------:R-:W-:-:S05]  /*5100*/  FFMA R5, R14, R17, R5 ;  /* 0x000000110e057223 */ /* 0x000fca0000000005 */
[----:B------:R3:W-:Y:S02]  /*5110*/  STG.E desc[UR14][R36.64+0x8], R5 ;  /* 0x0000080524007986 */ /* 0x0007e4000c10190e */
.L_x_31:
[----:B------:R-:W4:Y:S02]  /*5120*/  LDCU UR4, c[0x0][0x440] ;  /* 0x00008800ff0477ac */ /* 0x000f240008000800 */
[----:B----4-:R-:W-:-:S13]  /*5130*/  ISETP.NE.AND P0, PT, RZ, UR4, PT ;  /* 0x00000004ff007c0c */ /* 0x010fda000bf05270 */
[----:B------:R-:W-:Y:S05]  /*5140*/  @!P0 EXIT ;  /* 0x000000000000894d */ /* 0x000fea0003800000 */
[----:B0123--:R-:W0:Y:S01]  /*5150*/  LDC.64 R2, c[0x0][0x448] ;  /* 0x00011200ff027b82 */ /* 0x00fe220000000a00 */
[----:B------:R-:W-:-:S07]  /*5160*/  IMAD R7, R7, 0x7d, R16 ;  /* 0x0000007d07077824 */ /* 0x000fce00078e0210 */
[----:B------:R-:W1:Y:S08]  /*5170*/  LDC.64 R4, c[0x0][0x450] ;  /* 0x00011400ff047b82 */ /* 0x000e700000000a00 */
[----:B------:R-:W2:Y:S08]  /*5180*/  LDC.64 R8, c[0x0][0x458] ;  /* 0x00011600ff087b82 */ /* 0x000eb00000000a00 */
[----:B------:R-:W3:Y:S01]  /*5190*/  LDC.64 R14, c[0x0][0x460] ;  /* 0x00011800ff0e7b82 */ /* 0x000ee20000000a00 */
[----:B0-----:R-:W-:-:S05]  /*51a0*/  IMAD.WIDE R2, R7, 0x4, R2 ;  /* 0x0000000407027825 */ /* 0x001fca00078e0202 */
[----:B------:R-:W-:Y:S02]  /*51b0*/  STG.E desc[UR14][R2.64], R10 ;  /* 0x0000000a02007986 */ /* 0x000fe4000c10190e */
[----:B------:R-:W0:Y:S01]  /*51c0*/  LDC.64 R18, c[0x0][0x468] ;  /* 0x00011a00ff127b82 */ /* 0x000e220000000a00 */
[----:B-1----:R-:W-:-:S05]  /*51d0*/  IMAD.WIDE R4, R7, 0x4, R4 ;  /* 0x0000000407047825 */ /* 0x002fca00078e0204 */
[----:B------:R-:W-:Y:S01]  /*51e0*/  STG.E desc[UR14][R4.64], R6 ;  /* 0x0000000604007986 */ /* 0x000fe2000c10190e */
[----:B--2---:R-:W-:-:S05]  /*51f0*/  IMAD.WIDE R8, R7, 0x4, R8 ;  /* 0x0000000407087825 */ /* 0x004fca00078e0208 */
[----:B------:R-:W-:Y:S01]  /*5200*/  STG.E desc[UR14][R8.64], R13 ;  /* 0x0000000d08007986 */ /* 0x000fe2000c10190e */
[----:B---3--:R-:W-:-:S05]  /*5210*/  IMAD.WIDE R14, R7, 0x4, R14 ;  /* 0x00000004070e7825 */ /* 0x008fca00078e020e */
[----:B------:R-:W-:Y:S01]  /*5220*/  STG.E desc[UR14][R14.64], R12 ;  /* 0x0000000c0e007986 */ /* 0x000fe2000c10190e */
[----:B0-----:R-:W-:-:S05]  /*5230*/  IMAD.WIDE R16, R7, 0x4, R18 ;  /* 0x0000000407107825 */ /* 0x001fca00078e0212 */
[----:B------:R-:W-:Y:S01]  /*5240*/  STG.E desc[UR14][R16.64], R11 ;  /* 0x0000000b10007986 */ /* 0x000fe2000c10190e */
[----:B------:R-:W-:Y:S05]  /*5250*/  EXIT ;  /* 0x000000000000794d */ /* 0x000fea0003800000 */
        .weak           $__internal_0_$__cuda_sm20_rcp_rn_f32_slowpath
        .type           $__internal_0_$__cuda_sm20_rcp_rn_f32_slowpath,@function
        .size           $__internal_0_$__cuda_sm20_rcp_rn_f32_slowpath,($__internal_1_$__cuda_sm3x_div_rn_noftz_f32_slowpath - $__internal_0_$__cuda_sm20_rcp_rn_f32_slowpath)
$__internal_0_$__cuda_sm20_rcp_rn_f32_slowpath:
[----:B------:R-:W-:Y:S01]  /*5260*/  SHF.L.U32 R2, R0, 0x1, RZ ;  /* 0x0000000100027819 */ /* 0x000fe200000006ff */
[----:B------:R-:W-:Y:S03]  /*5270*/  BSSY.RECONVERGENT B2, `(.L_x_32) ;  /* 0x0000030000027945 */ /* 0x000fe60003800200 */
[----:B------:R-:W-:-:S04]  /*5280*/  SHF.R.U32.HI R15, RZ, 0x18, R2 ;  /* 0x00000018ff0f7819 */ /* 0x000fc80000011602 */
[----:B------:R-:W-:-:S13]  /*5290*/  ISETP.NE.U32.AND P0, PT, R15, RZ, PT ;  /* 0x000000ff0f00720c */ /* 0x000fda0003f05070 */
[----:B------:R-:W-:Y:S05]  /*52a0*/  @P0 BRA `(.L_x_33) ;  /* 0x0000000000280947 */ /* 0x000fea0003800000 */
[----:B------:R-:W-:-:S04]  /*52b0*/  SHF.L.U32 R2, R0, 0x1, RZ ;  /* 0x0000000100027819 */ /* 0x000fc800000006ff */
[----:B------:R-:W-:-:S13]  /*52c0*/  ISETP.NE.AND P0, PT, R2, RZ, PT ;  /* 0x000000ff0200720c */ /* 0x000fda0003f05270 */
[----:B------:R-:W-:Y:S01]  /*52d0*/  @P0 FFMA R9, R0, 1.84467440737095516160e+19, RZ ;  /* 0x5f80000000090823 */ /* 0x000fe200000000ff */
[----:B------:R-:W-:Y:S08]  /*52e0*/  @!P0 MUFU.RCP R3, R0 ;  /* 0x0000000000038308 */ /* 0x000ff00000001000 */
[----:B------:R-:W0:Y:S02]  /*52f0*/  @P0 MUFU.RCP R2, R9 ;  /* 0x0000000900020308 */ /* 0x000e240000001000 */
[----:B0-----:R-:W-:-:S04]  /*5300*/  @P0 FFMA R14, R9, R2, -1 ;  /* 0xbf800000090e0423 */ /* 0x001fc80000000002 */
[----:B------:R-:W-:-:S04]  /*5310*/  @P0 FADD.FTZ R15, -R14, -RZ ;  /* 0x800000ff0e0f0221 */ /* 0x000fc80000010100 */
[----:B------:R-:W-:-:S04]  /*5320*/  @P0 FFMA R2, R2, R15, R2 ;  /* 0x0000000f02020223 */ /* 0x000fc80000000002 */
[----:B------:R-:W-:Y:S01]  /*5330*/  @P0 FFMA R3, R2, 1.84467440737095516160e+19, RZ ;  /* 0x5f80000002030823 */ /* 0x000fe200000000ff */
[----:B------:R-:W-:Y:S06]  /*5340*/  BRA `(.L_x_34) ;  /* 0x0000000000887947 */ /* 0x000fec0003800000 */
.L_x_33:
[----:B------:R-:W-:-:S04]  /*5350*/  IADD3 R17, PT, PT, R15, -0xfd, RZ ;  /* 0xffffff030f117810 */ /* 0x000fc80007ffe0ff */
[----:B------:R-:W-:-:S13]  /*5360*/  ISETP.GT.U32.AND P0, PT, R17, 0x1, PT ;  /* 0x000000011100780c */ /* 0x000fda0003f04070 */
[----:B------:R-:W-:Y:S05]  /*5370*/  @P0 BRA `(.L_x_35) ;  /* 0x0000000000780947 */ /* 0x000fea0003800000 */
[----:B------:R-:W-:Y:S01]  /*5380*/  LOP3.LUT R2, R0, 0x7fffff, RZ, 0xc0, !PT ;  /* 0x007fffff00027812 */ /* 0x000fe200078ec0ff */
[----:B------:R-:W-:-:S03]  /*5390*/  HFMA2 R16, -RZ, RZ, 0, 1.78813934326171875e-07 ;  /* 0x00000003ff107431 */ /* 0x000fc600000001ff */
[----:B------:R-:W-:-:S04]  /*53a0*/  LOP3.LUT R2, R2, 0x3f800000, RZ, 0xfc, !PT ;  /* 0x3f80000002027812 */ /* 0x000fc800078efcff */
[----:B------:R-:W0:Y:S01]  /*53b0*/  MUFU.RCP R3, R2 ;  /* 0x0000000200037308 */ /* 0x000e220000001000 */
[----:B------:R-:W-:Y:S01]  /*53c0*/  SHF.L.U32 R16, R16, R17, RZ ;  /* 0x0000001110107219 */ /* 0x000fe200000006ff */
[----:B0-----:R-:W-:-:S04]  /*53d0*/  FFMA R9, R2, R3, -1 ;  /* 0xbf80000002097423 */ /* 0x001fc80000000003 */
[----:B------:R-:W-:-:S04]  /*53e0*/  FADD.FTZ R14, -R9, -RZ ;  /* 0x800000ff090e7221 */ /* 0x000fc80000010100 */
[CCC-:B------:R-:W-:Y:S01]  /*53f0*/  FFMA.RM R9, R3.reuse, R14.reuse, R3.reuse ;  /* 0x0000000e03097223 */ /* 0x1c0fe20000004003 */
[----:B------:R-:W-:-:S04]  /*5400*/  FFMA.RP R14, R3, R14, R3 ;  /* 0x0000000e030e7223 */ /* 0x000fc80000008003 */
[C---:B------:R-:W-:Y:S02]  /*5410*/  LOP3.LUT R3, R9.reuse, 0x7fffff, RZ, 0xc0, !PT ;  /* 0x007fffff09037812 */ /* 0x040fe400078ec0ff */
[----:B------:R-:W-:Y:S02]  /*5420*/  FSETP.NEU.FTZ.AND P0, PT, R9, R14, PT ;  /* 0x0000000e0900720b */ /* 0x000fe40003f1d000 */
[----:B------:R-:W-:Y:S02]  /*5430*/  LOP3.LUT R3, R3, 0x800000, RZ, 0xfc, !PT ;  /* 0x0080000003037812 */ /* 0x000fe400078efcff */
[----:B------:R-:W-:Y:S02]  /*5440*/  SEL R9, RZ, 0xffffffff, !P0 ;  /* 0xffffffffff097807 */ /* 0x000fe40004000000 */
[----:B------:R-:W-:Y:S02]  /*5450*/  LOP3.LUT R16, R16, R3, RZ, 0xc0, !PT ;  /* 0x0000000310107212 */ /* 0x000fe400078ec0ff */
[----:B------:R-:W-:-:S02]  /*5460*/  IADD3 R2, PT, PT, -R9, RZ, RZ ;  /* 0x000000ff09027210 */ /* 0x000fc40007ffe1ff */
[-C--:B------:R-:W-:Y:S02]  /*5470*/  SHF.R.U32.HI R16, RZ, R17.reuse, R16 ;  /* 0x00000011ff107219 */ /* 0x080fe40000011610 */
[----:B------:R-:W-:Y:S02]  /*5480*/  LOP3.LUT P1, RZ, R2, R17, R3, 0xf8, !PT ;  /* 0x0000001102ff7212 */ /* 0x000fe4000782f803 */
[C---:B------:R-:W-:Y:S02]  /*5490*/  LOP3.LUT P0, RZ, R16.reuse, 0x1, RZ, 0xc0, !PT ;  /* 0x0000000110ff7812 */ /* 0x040fe4000780c0ff */
[----:B------:R-:W-:-:S04]  /*54a0*/  LOP3.LUT P2, RZ, R16, 0x2, RZ, 0xc0, !PT ;  /* 0x0000000210ff7812 */ /* 0x000fc8000784c0ff */
[----:B------:R-:W-:Y:S02]  /*54b0*/  PLOP3.LUT P0, PT, P0, P1, P2, 0xe0, 0x0 ;  /* 0x000000000000781c */ /* 0x000fe40000703c20 */
[----:B------:R-:W-:Y:S02]  /*54c0*/  LOP3.LUT P1, RZ, R0, 0x7fffff, RZ, 0xc0, !PT ;  /* 0x007fffff00ff7812 */ /* 0x000fe4000782c0ff */
[----:B------:R-:W-:-:S04]  /*54d0*/  SEL R2, RZ, 0x1, !P0 ;  /* 0x00000001ff027807 */ /* 0x000fc80004000000 */
[----:B------:R-:W-:-:S04]  /*54e0*/  IADD3 R2, PT, PT, -R2, RZ, RZ ;  /* 0x000000ff02027210 */ /* 0x000fc80007ffe1ff */
[----:B------:R-:W-:Y:S02]  /*54f0*/  ISETP.GE.AND P0, PT, R2, RZ, PT ;  /* 0x000000ff0200720c */ /* 0x000fe40003f06270 */
[----:B------:R-:W-:-:S04]  /*5500*/  IADD3 R2, PT, PT, R15, -0xfc, RZ ;  /* 0xffffff040f027810 */ /* 0x000fc80007ffe0ff */
[----:B------:R-:W-:-:S07]  /*5510*/  SHF.R.U32.HI R3, RZ, R2, R3 ;  /* 0x00000002ff037219 */ /* 0x000fce0000011603 */
[----:B------:R-:W-:-:S04]  /*5520*/  @!P0 IADD3 R3, PT, PT, R3, 0x1, RZ ;  /* 0x0000000103038810 */ /* 0x000fc80007ffe0ff */
[----:B------:R-:W-:-:S04]  /*5530*/  @!P1 SHF.L.U32 R3, R3, 0x1, RZ ;  /* 0x0000000103039819 */ /* 0x000fc800000006ff */
[----:B------:R-:W-:Y:S01]  /*5540*/  LOP3.LUT R3, R3, 0x80000000, R0, 0xf8, !PT ;  /* 0x8000000003037812 */ /* 0x000fe200078ef800 */
[----:B------:R-:W-:Y:S06]  /*5550*/  BRA `(.L_x_34) ;  /* 0x0000000000047947 */ /* 0x000fec0003800000 */
.L_x_35:
[----:B------:R0:W1:Y:S02]  /*5560*/  MUFU.RCP R3, R0 ;  /* 0x0000000000037308 */ /* 0x0000640000001000 */
.L_x_34:
[----:B------:R-:W-:Y:S05]  /*5570*/  BSYNC.RECONVERGENT B2 ;  /* 0x0000000000027941 */ /* 0x000fea0003800200 */
.L_x_32:
[----:B------:R-:W-:-:S04]  /*5580*/  MOV R9, 0x0 ;  /* 0x0000000000097802 */ /* 0x000fc80000000f00 */
[----:B01----:R-:W-:Y:S05]  /*5590*/  RET.REL.NODEC R8 `(_Z30inner_core_impl_kernel_adjointiPKiS0_S0_iifiPKfPfS2_S2_S2_S2_S2_S2_S2_S2_S2_S2_S2_S2_S2_S2_S2_S2_iS3_S3_S3_S3_S3_S3_iiiS2_S2_S3_S3_S3_S3_S3_S2_S2_S2_iS2_S2_S2_S2_S2_iS2_S2_S2_S2_S2_S2_S2_ii) ;  /* 0xffffffa808987950 */ /* 0x003fea0003c3ffff */
        .weak           $__internal_1_$__cuda_sm3x_div_rn_noftz_f32_slowpath
        .type           $__internal_1_$__cuda_sm3x_div_rn_noftz_f32_slowpath,@function
        .size           $__internal_1_$__cuda_sm3x_div_rn_noftz_f32_slowpath,(.L_x_49 - $__internal_1_$__cuda_sm3x_div_rn_noftz_f32_slowpath)
$__internal_1_$__cuda_sm3x_div_rn_noftz_f32_slowpath:
[----:B------:R-:W-:Y:S01]  /*55a0*/  SHF.R.U32.HI R38, RZ, 0x17, R39 ;  /* 0x00000017ff267819 */ /* 0x000fe20000011627 */
[----:B------:R-:W-:Y:S01]  /*55b0*/  BSSY.RECONVERGENT B2, `(.L_x_36) ;  /* 0x0000064000027945 */ /* 0x000fe20003800200 */
[----:B------:R-:W-:Y:S02]  /*55c0*/  SHF.R.U32.HI R0, RZ, 0x17, R14 ;  /* 0x00000017ff007819 */ /* 0x000fe4000001160e */
[----:B------:R-:W-:Y:S02]  /*55d0*/  LOP3.LUT R38, R38, 0xff, RZ, 0xc0, !PT ;  /* 0x000000ff26267812 */ /* 0x000fe400078ec0ff */
[----:B------:R-:W-:Y:S02]  /*55e0*/  LOP3.LUT R42, R0, 0xff, RZ, 0xc0, !PT ;  /* 0x000000ff002a7812 */ /* 0x000fe400078ec0ff */
[----:B------:R-:W-:Y:S02]  /*55f0*/  IADD3 R43, PT, PT, R38, -0x1, RZ ;  /* 0xffffffff262b7810 */ /* 0x000fe40007ffe0ff */
[----:B------:R-:W-:-:S02]  /*5600*/  IADD3 R41, PT, PT, R42, -0x1, RZ ;  /* 0xffffffff2a297810 */ /* 0x000fc40007ffe0ff */
[----:B------:R-:W-:Y:S02]  /*5610*/  ISETP.GT.U32.AND P0, PT, R43, 0xfd, PT ;  /* 0x000000fd2b00780c */ /* 0x000fe40003f04070 */
[----:B------:R-:W-:Y:S02]  /*5620*/  MOV R0, R14 ;  /* 0x0000000e00007202 */ /* 0x000fe40000000f00 */
[----:B------:R-:W-:-:S13]  /*5630*/  ISETP.GT.U32.OR P0, PT, R41, 0xfd, P0 ;  /* 0x000000fd2900780c */ /* 0x000fda0000704470 */
[----:B------:R-:W-:Y:S01]  /*5640*/  @!P0 MOV R40, RZ ;  /* 0x000000ff00288202 */ /* 0x000fe20000000f00 */
[----:B------:R-:W-:Y:S06]  /*5650*/  @!P0 BRA `(.L_x_37) ;  /* 0x0000000000608947 */ /* 0x000fec0003800000 */
[----:B------:R-:W-:Y:S02]  /*5660*/  FSETP.GTU.FTZ.AND P0, PT, |R14|, +INF , PT ;  /* 0x7f8000000e00780b */ /* 0x000fe40003f1c200 */
[----:B------:R-:W-:Y:S02]  /*5670*/  FSETP.GTU.FTZ.AND P1, PT, |R39|, +INF , PT ;  /* 0x7f8000002700780b */ /* 0x000fe40003f3c200 */
[----:B------:R-:W-:Y:S02]  /*5680*/  MOV R3, R39 ;  /* 0x0000002700037202 */ /* 0x000fe40000000f00 */
[----:B------:R-:W-:-:S13]  /*5690*/  PLOP3.LUT P0, PT, P0, P1, PT, 0xf8, 0x8f ;  /* 0x00000000008f781c */ /* 0x000fda0000703f70 */
[----:B------:R-:W-:Y:S05]  /*56a0*/  @P0 BRA `(.L_x_38) ;  /* 0x00000004004c0947 */ /* 0x000fea0003800000 */
[----:B------:R-:W-:-:S13]  /*56b0*/  LOP3.LUT P0, RZ, R39, 0x7fffffff, R0, 0xc8, !PT ;  /* 0x7fffffff27ff7812 */ /* 0x000fda000780c800 */
[----:B------:R-:W-:Y:S05]  /*56c0*/  @!P0 BRA `(.L_x_39) ;  /* 0x00000004003c8947 */ /* 0x000fea0003800000 */
[C---:B------:R-:W-:Y:S02]  /*56d0*/  FSETP.NEU.FTZ.AND P0, PT, |R14|.reuse, +INF , PT ;  /* 0x7f8000000e00780b */ /* 0x040fe40003f1d200 */
[----:B------:R-:W-:Y:S02]  /*56e0*/  FSETP.NEU.FTZ.AND P2, PT, |R3|, +INF , PT ;  /* 0x7f8000000300780b */ /* 0x000fe40003f5d200 */
[----:B------:R-:W-:-:S11]  /*56f0*/  FSETP.NEU.FTZ.AND P1, PT, |R14|, +INF , PT ;  /* 0x7f8000000e00780b */ /* 0x000fd60003f3d200 */
[----:B------:R-:W-:Y:S05]  /*5700*/  @!P2 BRA !P0, `(.L_x_39) ;  /* 0x00000004002ca947 */ /* 0x000fea0004000000 */
[----:B------:R-:W-:-:S04]  /*5710*/  LOP3.LUT P0, RZ, R0, 0x7fffffff, RZ, 0xc0, !PT ;  /* 0x7fffffff00ff7812 */ /* 0x000fc8000780c0ff */
[----:B------:R-:W-:-:S13]  /*5720*/  PLOP3.LUT P0, PT, P2, P0, PT, 0x2f, 0xf2 ;  /* 0x0000000000f2781c */ /* 0x000fda0001700577 */
[----:B------:R-:W-:Y:S05]  /*5730*/  @P0 BRA `(.L_x_40) ;  /* 0x0000000400180947 */ /* 0x000fea0003800000 */
[----:B------:R-:W-:-:S04]  /*5740*/  LOP3.LUT P0, RZ, R39, 0x7fffffff, RZ, 0xc0, !PT ;  /* 0x7fffffff27ff7812 */ /* 0x000fc8000780c0ff */
[----:B------:R-:W-:-:S13]  /*5750*/  PLOP3.LUT P0, PT, P1, P0, PT, 0x2f, 0xf2 ;  /* 0x0000000000f2781c */ /* 0x000fda0000f00577 */
[----:B------:R-:W-:Y:S05]  /*5760*/  @P0 BRA `(.L_x_41) ;  /* 0x0000000400000947 */ /* 0x000fea0003800000 */
[----:B------:R-:W-:Y:S02]  /*5770*/  ISETP.GE.AND P0, PT, R41, RZ, PT ;  /* 0x000000ff2900720c */ /* 0x000fe40003f06270 */
[----:B------:R-:W-:-:S11]  /*5780*/  ISETP.GE.AND P1, PT, R43, RZ, PT ;  /* 0x000000ff2b00720c */ /* 0x000fd60003f26270 */
[----:B------:R-:W-:Y:S01]  /*5790*/  @P0 MOV R40, RZ ;  /* 0x000000ff00280202 */ /* 0x000fe20000000f00 */
[----:B------:R-:W-:Y:S01]  /*57a0*/  @!P0 FFMA R0, R14, 1.84467440737095516160e+19, RZ ;  /* 0x5f8000000e008823 */ /* 0x000fe200000000ff */
[----:B------:R-:W-:Y:S01]  /*57b0*/  @!P0 MOV R40, 0xffffffc0 ;  /* 0xffffffc000288802 */ /* 0x000fe20000000f00 */
[----:B------:R-:W-:-:S03]  /*57c0*/  @!P1 FFMA R39, R3, 1.84467440737095516160e+19, RZ ;  /* 0x5f80000003279823 */ /* 0x000fc600000000ff */
[----:B------:R-:W-:-:S07]  /*57d0*/  @!P1 IADD3 R40, PT, PT, R40, 0x40, RZ ;  /* 0x0000004028289810 */ /* 0x000fce0007ffe0ff */
.L_x_37:
[----:B------:R-:W-:Y:S01]  /*57e0*/  LEA R14, R38, 0xc0800000, 0x17 ;  /* 0xc0800000260e7811 */ /* 0x000fe200078eb8ff */
[----:B------:R-:W-:Y:S03]  /*57f0*/  BSSY.RECONVERGENT B3, `(.L_x_42) ;  /* 0x0000036000037945 */ /* 0x000fe60003800200 */
[----:B------:R-:W-:Y:S02]  /*5800*/  IADD3 R14, PT, PT, -R14, R39, RZ ;  /* 0x000000270e0e7210 */ /* 0x000fe40007ffe1ff */
[----:B------:R-:W-:Y:S02]  /*5810*/  IADD3 R39, PT, PT, R42, -0x7f, RZ ;  /* 0xffffff812a277810 */ /* 0x000fe40007ffe0ff */
[----:B------:R-:W0:Y:S01]  /*5820*/  MUFU.RCP R3, R14 ;  /* 0x0000000e00037308 */ /* 0x000e220000001000 */
[----:B------:R-:W-:Y:S02]  /*5830*/  FADD.FTZ R41, -R14, -RZ ;  /* 0x800000ff0e297221 */ /* 0x000fe40000010100 */
[C---:B------:R-:W-:Y:S01]  /*5840*/  IMAD R0, R39.reuse, -0x800000, R0 ;  /* 0xff80000027007824 */ /* 0x040fe200078e0200 */
[----:B------:R-:W-:-:S04]  /*5850*/  IADD3 R39, PT, PT, R39, 0x7f, -R38 ;  /* 0x0000007f27277810 */ /* 0x000fc80007ffe826 */
[----:B------:R-:W-:Y:S01]  /*5860*/  IADD3 R39, PT, PT, R39, R40, RZ ;  /* 0x0000002827277210 */ /* 0x000fe20007ffe0ff */
[----:B0-----:R-:W-:-:S04]  /*5870*/  FFMA R42, R3, R41, 1 ;  /* 0x3f800000032a7423 */ /* 0x001fc80000000029 */
[----:B------:R-:W-:-:S04]  /*5880*/  FFMA R3, R3, R42, R3 ;  /* 0x0000002a03037223 */ /* 0x000fc80000000003 */
[----:B------:R-:W-:-:S04]  /*5890*/  FFMA R42, R0, R3, RZ ;  /* 0x00000003002a7223 */ /* 0x000fc800000000ff */
[----:B------:R-:W-:-:S04]  /*58a0*/  FFMA R43, R41, R42, R0 ;  /* 0x0000002a292b7223 */ /* 0x000fc80000000000 */
[----:B------:R-:W-:-:S04]  /*58b0*/  FFMA R42, R3, R43, R42 ;  /* 0x0000002b032a7223 */ /* 0x000fc8000000002a */
[----:B------:R-:W-:-:S04]  /*58c0*/  FFMA R41, R41, R42, R0 ;  /* 0x0000002a29297223 */ /* 0x000fc80000000000 */
[----:B------:R-:W-:-:S05]  /*58d0*/  FFMA R0, R3, R41, R42 ;  /* 0x0000002903007223 */ /* 0x000fca000000002a */
[----:B------:R-:W-:-:S04]  /*58e0*/  SHF.R.U32.HI R14, RZ, 0x17, R0 ;  /* 0x00000017ff0e7819 */ /* 0x000fc80000011600 */
[----:B------:R-:W-:-:S04]  /*58f0*/  LOP3.LUT R14, R14, 0xff, RZ, 0xc0, !PT ;  /* 0x000000ff0e0e7812 */ /* 0x000fc800078ec0ff */
[----:B------:R-:W-:-:S04]  /*5900*/  IADD3 R40, PT, PT, R14, R39, RZ ;  /* 0x000000270e287210 */ /* 0x000fc80007ffe0ff */
[----:B------:R-:W-:-:S04]  /*5910*/  IADD3 R14, PT, PT, R40, -0x1, RZ ;  /* 0xffffffff280e7810 */ /* 0x000fc80007ffe0ff */
[----:B------:R-:W-:-:S13]  /*5920*/  ISETP.GE.U32.AND P0, PT, R14, 0xfe, PT ;  /* 0x000000fe0e00780c */ /* 0x000fda0003f06070 */
[----:B------:R-:W-:Y:S05]  /*5930*/  @!P0 BRA `(.L_x_43) ;  /* 0x0000000000808947 */ /* 0x000fea0003800000 */
[----:B------:R-:W-:-:S13]  /*5940*/  ISETP.GT.AND P0, PT, R40, 0xfe, PT ;  /* 0x000000fe2800780c */ /* 0x000fda0003f04270 */
[----:B------:R-:W-:Y:S05]  /*5950*/  @P0 BRA `(.L_x_44) ;  /* 0x00000000006c0947 */ /* 0x000fea0003800000 */
[----:B------:R-:W-:-:S13]  /*5960*/  ISETP.GE.AND P0, PT, R40, 0x1, PT ;  /* 0x000000012800780c */ /* 0x000fda0003f06270 */
[----:B------:R-:W-:Y:S05]  /*5970*/  @P0 BRA `(.L_x_45) ;  /* 0x0000000000740947 */ /* 0x000fea0003800000 */
[----:B------:R-:W-:Y:S02]  /*5980*/  ISETP.GE.AND P0, PT, R40, -0x18, PT ;  /* 0xffffffe82800780c */ /* 0x000fe40003f06270 */
[----:B------:R-:W-:-:S11]  /*5990*/  LOP3.LUT R0, R0, 0x80000000, RZ, 0xc0, !PT ;  /* 0x8000000000007812 */ /* 0x000fd600078ec0ff */
[----:B------:R-:W-:Y:S05]  /*59a0*/  @!P0 BRA `(.L_x_45) ;  /* 0x0000000000688947 */ /* 0x000fea0003800000 */
[CCC-:B------:R-:W-:Y:S01]  /*59b0*/  FFMA.RZ R14, R3.reuse, R41.reuse, R42.reuse ;  /* 0x00000029030e7223 */ /* 0x1c0fe2000000c02a */
[C---:B------:R-:W-:Y:S02]  /*59c0*/  IADD3 R39, PT, PT, R40.reuse, 0x20, RZ ;  /* 0x0000002028277810 */ /* 0x040fe40007ffe0ff */
[----:B------:R-:W-:Y:S02]  /*59d0*/  ISETP.NE.AND P2, PT, R40, RZ, PT ;  /* 0x000000ff2800720c */ /* 0x000fe40003f45270 */
[----:B------:R-:W-:Y:S01]  /*59e0*/  LOP3.LUT R38, R14, 0x7fffff, RZ, 0xc0, !PT ;  /* 0x007fffff0e267812 */ /* 0x000fe200078ec0ff */
[CCC-:B------:R-:W-:Y:S01]  /*59f0*/  FFMA.RP R14, R3.reuse, R41.reuse, R42.reuse ;  /* 0x00000029030e7223 */ /* 0x1c0fe2000000802a */
[----:B------:R-:W-:Y:S01]  /*5a00*/  FFMA.RM R3, R3, R41, R42 ;  /* 0x0000002903037223 */ /* 0x000fe2000000402a */
[----:B------:R-:W-:Y:S02]  /*5a10*/  ISETP.NE.AND P1, PT, R40, RZ, PT ;  /* 0x000000ff2800720c */ /* 0x000fe40003f25270 */
[----:B------:R-:W-:-:S02]  /*5a20*/  LOP3.LUT R38, R38, 0x800000, RZ, 0xfc, !PT ;  /* 0x0080000026267812 */ /* 0x000fc400078efcff */
[----:B------:R-:W-:Y:S02]  /*5a30*/  IADD3 R40, PT, PT, -R40, RZ, RZ ;  /* 0x000000ff28287210 */ /* 0x000fe40007ffe1ff */
[----:B------:R-:W-:Y:S02]  /*5a40*/  SHF.L.U32 R39, R38, R39, RZ ;  /* 0x0000002726277219 */ /* 0x000fe400000006ff */
[----:B------:R-:W-:Y:S02]  /*5a50*/  FSETP.NEU.FTZ.AND P0, PT, R14, R3, PT ;  /* 0x000000030e00720b */ /* 0x000fe40003f1d000 */
[----:B------:R-:W-:Y:S02]  /*5a60*/  SEL R3, R40, RZ, P2 ;  /* 0x000000ff28037207 */ /* 0x000fe40001000000 */
[----:B------:R-:W-:Y:S02]  /*5a70*/  ISETP.NE.AND P1, PT, R39, RZ, P1 ;  /* 0x000000ff2700720c */ /* 0x000fe40000f25270 */
[----:B------:R-:W-:-:S02]  /*5a80*/  SHF.R.U32.HI R3, RZ, R3, R38 ;  /* 0x00000003ff037219 */ /* 0x000fc40000011626 */
[----:B------:R-:W-:Y:S02]  /*5a90*/  PLOP3.LUT P0, PT, P0, P1, PT, 0xf8, 0x8f ;  /* 0x00000000008f781c */ /* 0x000fe40000703f70 */
[----:B------:R-:W-:Y:S02]  /*5aa0*/  SHF.R.U32.HI R39, RZ, 0x1, R3 ;  /* 0x00000001ff277819 */ /* 0x000fe40000011603 */
[----:B------:R-:W-:-:S04]  /*5ab0*/  SEL R14, RZ, 0x1, !P0 ;  /* 0x00000001ff0e7807 */ /* 0x000fc80004000000 */
[----:B------:R-:W-:-:S04]  /*5ac0*/  LOP3.LUT R14, R14, 0x1, R39, 0xf8, !PT ;  /* 0x000000010e0e7812 */ /* 0x000fc800078ef827 */
[----:B------:R-:W-:-:S04]  /*5ad0*/  LOP3.LUT R14, R14, R3, RZ, 0xc0, !PT ;  /* 0x000000030e0e7212 */ /* 0x000fc800078ec0ff */
[----:B------:R-:W-:-:S04]  /*5ae0*/  IADD3 R39, PT, PT, R39, R14, RZ ;  /* 0x0000000e27277210 */ /* 0x000fc80007ffe0ff */
[----:B------:R-:W-:Y:S01]  /*5af0*/  LOP3.LUT R0, R39, R0, RZ, 0xfc, !PT ;  /* 0x0000000027007212 */ /* 0x000fe200078efcff */
[----:B------:R-:W-:Y:S06]  /*5b00*/  BRA `(.L_x_45) ;  /* 0x0000000000107947 */ /* 0x000fec0003800000 */
.L_x_44:
[----:B------:R-:W-:-:S04]  /*5b10*/  LOP3.LUT R0, R0, 0x80000000, RZ, 0xc0, !PT ;  /* 0x8000000000007812 */ /* 0x000fc800078ec0ff */
[----:B------:R-:W-:Y:S01]  /*5b20*/  LOP3.LUT R0, R0, 0x7f800000, RZ, 0xfc, !PT ;  /* 0x7f80000000007812 */ /* 0x000fe200078efcff */
[----:B------:R-:W-:Y:S06]  /*5b30*/  BRA `(.L_x_45) ;  /* 0x0000000000047947 */ /* 0x000fec0003800000 */
.L_x_43:
[----:B------:R-:W-:-:S07]  /*5b40*/  LEA R0, R39, R0, 0x17 ;  /* 0x0000000027007211 */ /* 0x000fce00078eb8ff */
.L_x_45:
[----:B------:R-:W-:Y:S05]  /*5b50*/  BSYNC.RECONVERGENT B3 ;  /* 0x0000000000037941 */ /* 0x000fea0003800200 */
.L_x_42:
[----:B------:R-:W-:Y:S05]  /*5b60*/  BRA `(.L_x_46) ;  /* 0x0000000000207947 */ /* 0x000fea0003800000 */
.L_x_41:
[----:B------:R-:W-:-:S04]  /*5b70*/  LOP3.LUT R0, R39, 0x80000000, R0, 0x48, !PT ;  /* 0x8000000027007812 */ /* 0x000fc800078e4800 */
[----:B------:R-:W-:Y:S01]  /*5b80*/  LOP3.LUT R0, R0, 0x7f800000, RZ, 0xfc, !PT ;  /* 0x7f80000000007812 */ /* 0x000fe200078efcff */
[----:B------:R-:W-:Y:S06]  /*5b90*/  BRA `(.L_x_46) ;  /* 0x0000000000147947 */ /* 0x000fec0003800000 */
.L_x_40:
[----:B------:R-:W-:Y:S01]  /*5ba0*/  LOP3.LUT R0, R39, 0x80000000, R0, 0x48, !PT ;  /* 0x8000000027007812 */ /* 0x000fe200078e4800 */
[----:B------:R-:W-:Y:S06]  /*5bb0*/  BRA `(.L_x_46) ;  /* 0x00000000000c7947 */ /* 0x000fec0003800000 */
.L_x_39:
[----:B------:R-:W0:Y:S01]  /*5bc0*/  MUFU.RSQ R0, -QNAN ;  /* 0xffc0000000007908 */ /* 0x000e220000001400 */
[----:B------:R-:W-:Y:S05]  /*5bd0*/  BRA `(.L_x_46) ;  /* 0x0000000000047947 */ /* 0x000fea0003800000 */
.L_x_38:
[----:B------:R-:W-:-:S07]  /*5be0*/  FADD.FTZ R0, R14, R3 ;  /* 0x000000030e007221 */ /* 0x000fce0000010000 */
.L_x_46:
[----:B------:R-:W-:Y:S05]  /*5bf0*/  BSYNC.RECONVERGENT B2 ;  /* 0x0000000000027941 */ /* 0x000fea0003800200 */
.L_x_36:
[----:B------:R-:W-:-:S04]  /*5c00*/  HFMA2 R3, -RZ, RZ, 0, 0 ;  /* 0x00000000ff037431 */ /* 0x000fc800000001ff */
[----:B0-----:R-:W-:Y:S05]  /*5c10*/  RET.REL.NODEC R2 `(_Z30inner_core_impl_kernel_adjointiPKiS0_S0_iifiPKfPfS2_S2_S2_S2_S2_S2_S2_S2_S2_S2_S2_S2_S2_S2_S2_S2_iS3_S3_S3_S3_S3_S3_iiiS2_S2_S3_S3_S3_S3_S3_S2_S2_S2_iS2_S2_S2_S2_S2_iS2_S2_S2_S2_S2_S2_S2_ii) ;  /* 0xffffffa002f87950 */ /* 0x001fea0003c3ffff */
.L_x_47:
[----:B------:R-:W-:-:S00]  /*5c20*/  BRA `(.L_x_47) ;  /* 0xfffffffc00fc7947 */ /* 0x000fc0000383ffff */
[----:B------:R-:W-:-:S00]  /*5c30*/  NOP ;  /* 0x0000000000007918 */ /* 0x000fc00000000000 */
        /* <DEDUP_REMOVED lines=12> */
.L_x_49:


//--------------------- .nv.global.init           --------------------------
	.section	.nv.global.init,"aw",@progbits
	.align	4
.nv.global.init:
	.type		__cudart_i2opi_f,@object
	.size		__cudart_i2opi_f,(.L_0 - __cudart_i2opi_f)
__cudart_i2opi_f:
        /*0000*/ 	.byte	0x41, 0x90, 0x43, 0x3c, 0x99, 0x95, 0x62, 0xdb, 0xc0, 0xdd, 0x34, 0xf5, 0xd1, 0x57, 0x27, 0xfc
        /*0010*/ 	.byte	0x29, 0x15, 0x44, 0x4e, 0x6e, 0x83, 0xf9, 0xa2
.L_0:


//--------------------- .nv.shared._Z30inner_core_impl_kernel_adjointiPKiS0_S0_iifiPKfPfS2_S2_S2_S2_S2_S2_S2_S2_S2_S2_S2_S2_S2_S2_S2_S2_iS3_S3_S3_S3_S3_S3_iiiS2_S2_S3_S3_S3_S3_S3_S2_S2_S2_iS2_S2_S2_S2_S2_iS2_S2_S2_S2_S2_S2_S2_ii --------------------------
	.section	.nv.shared._Z30inner_core_impl_kernel_adjointiPKiS0_S0_iifiPKfPfS2_S2_S2_S2_S2_S2_S2_S2_S2_S2_S2_S2_S2_S2_S2_S2_iS3_S3_S3_S3_S3_S3_iiiS2_S2_S3_S3_S3_S3_S3_S2_S2_S2_iS2_S2_S2_S2_S2_iS2_S2_S2_S2_S2_S2_S2_ii,"aw",@nobits
	.sectionflags	@""
	.align	4
.nv.shared._Z30inner_core_impl_kernel_adjointiPKiS0_S0_iifiPKfPfS2_S2_S2_S2_S2_S2_S2_S2_S2_S2_S2_S2_S2_S2_S2_S2_iS3_S3_S3_S3_S3_S3_iiiS2_S2_S3_S3_S3_S3_S3_S2_S2_S2_iS2_S2_S2_S2_S2_iS2_S2_S2_S2_S2_S2_S2_ii:
	.zero		7224


//--------------------- .nv.shared.reserved.0     --------------------------
	.section	.nv.shared.reserved.0,"aw",@nobits
	.weak		__nv_reservedSMEM_offset_0_alias
	.size		__nv_reservedSMEM_offset_0_alias, 0, 64
	.other		__nv_reservedSMEM_offset_0_alias,@"STO_CUDA_RESERVED_SHARED STV_DEFAULT"
__nv_reservedSMEM_offset_0_alias:
	.zero		0
	.zero		64


//--------------------- .nv.constant0._Z30inner_core_impl_kernel_adjointiPKiS0_S0_iifiPKfPfS2_S2_S2_S2_S2_S2_S2_S2_S2_S2_S2_S2_S2_S2_S2_S2_iS3_S3_S3_S3_S3_S3_iiiS2_S2_S3_S3_S3_S3_S3_S2_S2_S2_iS2_S2_S2_S2_S2_iS2_S2_S2_S2_S2_S2_S2_ii --------------------------
	.section	.nv.constant0._Z30inner_core_impl_kernel_adjointiPKiS0_S0_iifiPKfPfS2_S2_S2_S2_S2_S2_S2_S2_S2_S2_S2_S2_S2_S2_S2_S2_iS3_S3_S3_S3_S3_S3_iiiS2_S2_S3_S3_S3_S3_S3_S2_S2_S2_iS2_S2_S2_S2_S2_iS2_S2_S2_S2_S2_S2_S2_ii,"a",@progbits
	.sectionflags	@""
	.align	4
.nv.constant0._Z30inner_core_impl_kernel_adjointiPKiS0_S0_iifiPKfPfS2_S2_S2_S2_S2_S2_S2_S2_S2_S2_S2_S2_S2_S2_S2_S2_iS3_S3_S3_S3_S3_S3_iiiS2_S2_S3_S3_S3_S3_S3_S2_S2_S2_iS2_S2_S2_S2_S2_iS2_S2_S2_S2_S2_S2_S2_ii:
	.zero		1360


//--------------------- SYMBOLS --------------------------

	.type		.nv.reservedSmem.offset0,@object
	.size		.nv.reservedSmem.offset0,0x4
	.type		.nv.reservedSmem.cap,@object
	.size		.nv.reservedSmem.cap,0x4
